	.target	sm_100a

	.elftype	@"ET_EXEC"


//--------------------- .note.nv.tkinfo           --------------------------
	.section	.note.nv.tkinfo,"",@"SHT_NOTE"
	.sectionflags	@"SHF_NOTE_NV_TKINFO"
	.tkinfo
        /*0018*/ 	.word	0x00000002
        /*0030*/ 	.string	""
        /*0030*/ 	.string	"ptxas"
        /*0030*/ 	.string	"Cuda compilation tools, release 13.0, V13.0.88"
        /*0030*/ 	.string	"Build cuda_13.0.r13.0/compiler.36424714_0"
        /*0030*/ 	.string	"-arch sm_100a -m 64 "



//--------------------- .note.nv.cuinfo           --------------------------
	.section	.note.nv.cuinfo,"",@"SHT_NOTE"
	.sectionflags	@"SHF_NOTE_NV_CUINFO"
        /*0018*/ 	.short	0x0002
        /*001a*/ 	.short	0x0064
        /*001c*/ 	.short	0x0082
	.zero		2


//--------------------- .nv.info                  --------------------------
	.section	.nv.info,"",@"SHT_CUDA_INFO"
	.align	4


	//----- nvinfo : EIATTR_REGCOUNT
	.align		4
        /*0000*/ 	.byte	0x04, 0x2f
        /*0002*/ 	.short	(.L_19 - .L_18)
	.align		4
.L_18:
        /*0004*/ 	.word	index@(_ZN7cutlass13device_kernelINS_4gemm6kernel13GemmUniversalIN4cute5tupleIJiiiiEEENS1_10collective13CollectiveMmaINS1_35MainloopSm100TmaUmmaWarpSpecializedILi27ELi2ELi4ENS5_IJNS4_1CILi2EEENSA_ILi1EEESC_EEEEENS5_IJNSA_ILi64EEESF_SF_EEEaNS5_IJlSC_lEEEaSH_NS4_8TiledMMAINS4_8MMA_AtomIJNS4_15SM100_MMA_S8_SSIaaiLi64ELi64ELNS4_4UMMA5MajorE0ELSM_0ELNSL_8SaturateE0EEEEEENS4_6LayoutINS5_IJSC_SC_SC_EEENS5_IJNSA_ILi0EEESS_SS_EEEEENS5_IJNS4_10UnderscoreESV_SV_EEEEENS4_13SM90_TMA_LOADENS4_14ComposedLayoutINS4_7SwizzleILi2ELi4ELi3EEENS4_18smem_ptr_flag_bitsILi8EEENSQ_INS5_IJNSA_ILi8EEESF_EEENS5_IJSF_SC_EEEEEEEvNS4_8identityENS4_23SM90_TMA_LOAD_MULTICASTES18_vS19_EENS_8epilogue10collective18CollectiveEpilogueINS1C_23Sm100TmaWarpSpecializedILi1ELi1ELi32ELb0ELb0EEEJSG_NS5_IJNSQ_ISF_SC_EES1H_EEEaSH_aSH_NS1C_6fusion15FusionCallbacksIS1G_NS1J_17LinearCombinationIaiaiLNS_15FloatRoundStyleE2EEESG_S1I_JEEENS4_5SM1004TMEM4LOAD26SM100_TMEM_LOAD_16dp32b32xESY_S18_NS4_39AutoVectorizingCopyWithAssumedAlignmentILi128EEENS4_14SM90_TMA_STOREES18_S1U_S1U_EEEvvEEEEvNT_6ParamsE)
        /*0008*/ 	.word	0x00000059


	//----- nvinfo : EIATTR_FRAME_SIZE
	.align		4
.L_19:
        /*000c*/ 	.byte	0x04, 0x11
        /*000e*/ 	.short	(.L_21 - .L_20)
	.align		4
.L_20:
        /*0010*/ 	.word	index@($__internal_2_$__cuda_sm10x_tcgen05_guardrail_trap_unallocated_columns_being_dealloced)
        /*0014*/ 	.word	0x00000000


	//----- nvinfo : EIATTR_FRAME_SIZE
	.align		4
.L_21:
        /*0018*/ 	.byte	0x04, 0x11
        /*001a*/ 	.short	(.L_23 - .L_22)
	.align		4
.L_22:
        /*001c*/ 	.word	index@($__internal_1_$__cuda_sm10x_tcgen05_guardrail_trap_phase_invalid_during_alloc)
        /*0020*/ 	.word	0x00000000


	//----- nvinfo : EIATTR_FRAME_SIZE
	.align		4
.L_23:
        /*0024*/ 	.byte	0x04, 0x11
        /*0026*/ 	.short	(.L_25 - .L_24)
	.align		4
.L_24:
        /*0028*/ 	.word	index@($__internal_0_$__cuda_sm10x_tcgen05_guardrail_trap_col_being_dealloced_not_returned_by_alloc)
        /*002c*/ 	.word	0x00000000


	//----- nvinfo : EIATTR_FRAME_SIZE
	.align		4
.L_25:
        /*0030*/ 	.byte	0x04, 0x11
        /*0032*/ 	.short	(.L_27 - .L_26)
	.align		4
.L_26:
        /*0034*/ 	.word	index@(_ZN7cutlass13device_kernelINS_4gemm6kernel13GemmUniversalIN4cute5tupleIJiiiiEEENS1_10collective13CollectiveMmaINS1_35MainloopSm100TmaUmmaWarpSpecializedILi27ELi2ELi4ENS5_IJNS4_1CILi2EEENSA_ILi1EEESC_EEEEENS5_IJNSA_ILi64EEESF_SF_EEEaNS5_IJlSC_lEEEaSH_NS4_8TiledMMAINS4_8MMA_AtomIJNS4_15SM100_MMA_S8_SSIaaiLi64ELi64ELNS4_4UMMA5MajorE0ELSM_0ELNSL_8SaturateE0EEEEEENS4_6LayoutINS5_IJSC_SC_SC_EEENS5_IJNSA_ILi0EEESS_SS_EEEEENS5_IJNS4_10UnderscoreESV_SV_EEEEENS4_13SM90_TMA_LOADENS4_14ComposedLayoutINS4_7SwizzleILi2ELi4ELi3EEENS4_18smem_ptr_flag_bitsILi8EEENSQ_INS5_IJNSA_ILi8EEESF_EEENS5_IJSF_SC_EEEEEEEvNS4_8identityENS4_23SM90_TMA_LOAD_MULTICASTES18_vS19_EENS_8epilogue10collective18CollectiveEpilogueINS1C_23Sm100TmaWarpSpecializedILi1ELi1ELi32ELb0ELb0EEEJSG_NS5_IJNSQ_ISF_SC_EES1H_EEEaSH_aSH_NS1C_6fusion15FusionCallbacksIS1G_NS1J_17LinearCombinationIaiaiLNS_15FloatRoundStyleE2EEESG_S1I_JEEENS4_5SM1004TMEM4LOAD26SM100_TMEM_LOAD_16dp32b32xESY_S18_NS4_39AutoVectorizingCopyWithAssumedAlignmentILi128EEENS4_14SM90_TMA_STOREES18_S1U_S1U_EEEvvEEEEvNT_6ParamsE)
        /*0038*/ 	.word	0x00000000


	//----- nvinfo : EIATTR_MIN_STACK_SIZE
	.align		4
.L_27:
        /*003c*/ 	.byte	0x04, 0x12
        /*003e*/ 	.short	(.L_29 - .L_28)
	.align		4
.L_28:
        /*0040*/ 	.word	index@(_ZN7cutlass13device_kernelINS_4gemm6kernel13GemmUniversalIN4cute5tupleIJiiiiEEENS1_10collective13CollectiveMmaINS1_35MainloopSm100TmaUmmaWarpSpecializedILi27ELi2ELi4ENS5_IJNS4_1CILi2EEENSA_ILi1EEESC_EEEEENS5_IJNSA_ILi64EEESF_SF_EEEaNS5_IJlSC_lEEEaSH_NS4_8TiledMMAINS4_8MMA_AtomIJNS4_15SM100_MMA_S8_SSIaaiLi64ELi64ELNS4_4UMMA5MajorE0ELSM_0ELNSL_8SaturateE0EEEEEENS4_6LayoutINS5_IJSC_SC_SC_EEENS5_IJNSA_ILi0EEESS_SS_EEEEENS5_IJNS4_10UnderscoreESV_SV_EEEEENS4_13SM90_TMA_LOADENS4_14ComposedLayoutINS4_7SwizzleILi2ELi4ELi3EEENS4_18smem_ptr_flag_bitsILi8EEENSQ_INS5_IJNSA_ILi8EEESF_EEENS5_IJSF_SC_EEEEEEEvNS4_8identityENS4_23SM90_TMA_LOAD_MULTICASTES18_vS19_EENS_8epilogue10collective18CollectiveEpilogueINS1C_23Sm100TmaWarpSpecializedILi1ELi1ELi32ELb0ELb0EEEJSG_NS5_IJNSQ_ISF_SC_EES1H_EEEaSH_aSH_NS1C_6fusion15FusionCallbacksIS1G_NS1J_17LinearCombinationIaiaiLNS_15FloatRoundStyleE2EEESG_S1I_JEEENS4_5SM1004TMEM4LOAD26SM100_TMEM_LOAD_16dp32b32xESY_S18_NS4_39AutoVectorizingCopyWithAssumedAlignmentILi128EEENS4_14SM90_TMA_STOREES18_S1U_S1U_EEEvvEEEEvNT_6ParamsE)
        /*0044*/ 	.word	0x00000000
.L_29:


//--------------------- .nv.compat                --------------------------
	.section	.nv.compat,"",@"SHT_CUDA_COMPAT_INFO"
	.align	4
        /*0000*/ 	.byte	0x02, 0x09, 0x01, 0x00, 0x02, 0x02, 0x03, 0x00, 0x02, 0x05, 0x06, 0x00, 0x03, 0x07, 0x01, 0x01
        /*0010*/ 	.byte	0x02, 0x03, 0x01, 0x00, 0x02, 0x06, 0x01, 0x00, 0x04, 0x0b, 0x08, 0x00, 0x01, 0x00, 0x00, 0x00
        /*0020*/ 	.byte	0x00, 0x00, 0x00, 0x00


//--------------------- .nv.info._ZN7cutlass13device_kernelINS_4gemm6kernel13GemmUniversalIN4cute5tupleIJiiiiEEENS1_10collective13CollectiveMmaINS1_35MainloopSm100TmaUmmaWarpSpecializedILi27ELi2ELi4ENS5_IJNS4_1CILi2EEENSA_ILi1EEESC_EEEEENS5_IJNSA_ILi64EEESF_SF_EEEaNS5_IJlSC_lEEEaSH_NS4_8TiledMMAINS4_8MMA_AtomIJNS4_15SM100_MMA_S8_SSIaaiLi64ELi64ELNS4_4UMMA5MajorE0ELSM_0ELNSL_8SaturateE0EEEEEENS4_6LayoutINS5_IJSC_SC_SC_EEENS5_IJNSA_ILi0EEESS_SS_EEEEENS5_IJNS4_10UnderscoreESV_SV_EEEEENS4_13SM90_TMA_LOADENS4_14ComposedLayoutINS4_7SwizzleILi2ELi4ELi3EEENS4_18smem_ptr_flag_bitsILi8EEENSQ_INS5_IJNSA_ILi8EEESF_EEENS5_IJSF_SC_EEEEEEEvNS4_8identityENS4_23SM90_TMA_LOAD_MULTICASTES18_vS19_EENS_8epilogue10collective18CollectiveEpilogueINS1C_23Sm100TmaWarpSpecializedILi1ELi1ELi32ELb0ELb0EEEJSG_NS5_IJNSQ_ISF_SC_EES1H_EEEaSH_aSH_NS1C_6fusion15FusionCallbacksIS1G_NS1J_17LinearCombinationIaiaiLNS_15FloatRoundStyleE2EEESG_S1I_JEEENS4_5SM1004TMEM4LOAD26SM100_TMEM_LOAD_16dp32b32xESY_S18_NS4_39AutoVectorizingCopyWithAssumedAlignmentILi128EEENS4_14SM90_TMA_STOREES18_S1U_S1U_EEEvvEEEEvNT_6ParamsE --------------------------
	.section	.nv.info._ZN7cutlass13device_kernelINS_4gemm6kernel13GemmUniversalIN4cute5tupleIJiiiiEEENS1_10collective13CollectiveMmaINS1_35MainloopSm100TmaUmmaWarpSpecializedILi27ELi2ELi4ENS5_IJNS4_1CILi2EEENSA_ILi1EEESC_EEEEENS5_IJNSA_ILi64EEESF_SF_EEEaNS5_IJlSC_lEEEaSH_NS4_8TiledMMAINS4_8MMA_AtomIJNS4_15SM100_MMA_S8_SSIaaiLi64ELi64ELNS4_4UMMA5MajorE0ELSM_0ELNSL_8SaturateE0EEEEEENS4_6LayoutINS5_IJSC_SC_SC_EEENS5_IJNSA_ILi0EEESS_SS_EEEEENS5_IJNS4_10UnderscoreESV_SV_EEEEENS4_13SM90_TMA_LOADENS4_14ComposedLayoutINS4_7SwizzleILi2ELi4ELi3EEENS4_18smem_ptr_flag_bitsILi8EEENSQ_INS5_IJNSA_ILi8EEESF_EEENS5_IJSF_SC_EEEEEEEvNS4_8identityENS4_23SM90_TMA_LOAD_MULTICASTES18_vS19_EENS_8epilogue10collective18CollectiveEpilogueINS1C_23Sm100TmaWarpSpecializedILi1ELi1ELi32ELb0ELb0EEEJSG_NS5_IJNSQ_ISF_SC_EES1H_EEEaSH_aSH_NS1C_6fusion15FusionCallbacksIS1G_NS1J_17LinearCombinationIaiaiLNS_15FloatRoundStyleE2EEESG_S1I_JEEENS4_5SM1004TMEM4LOAD26SM100_TMEM_LOAD_16dp32b32xESY_S18_NS4_39AutoVectorizingCopyWithAssumedAlignmentILi128EEENS4_14SM90_TMA_STOREES18_S1U_S1U_EEEvvEEEEvNT_6ParamsE,"",@"SHT_CUDA_INFO"
	.sectionflags	@""
	.align	4


	//----- nvinfo : EIATTR_CUDA_API_VERSION
	.align		4
        /*0000*/ 	.byte	0x04, 0x37
        /*0002*/ 	.short	(.L_31 - .L_30)
.L_30:
        /*0004*/ 	.word	0x00000082


	//----- nvinfo : EIATTR_KPARAM_INFO
	.align		4
.L_31:
        /*0008*/ 	.byte	0x04, 0x17
        /*000a*/ 	.short	(.L_33 - .L_32)
.L_32:
        /*000c*/ 	.word	0x00000000
        /*0010*/ 	.short	0x0000
        /*0012*/ 	.short	0x0000
        /*0014*/ 	.byte	0x00, 0xf0, 0x01, 0x20


	//----- nvinfo : EIATTR_AT_ENTRY_FRAGMENTS
	.align		4
.L_33:
        /*0018*/ 	.byte	0x04, 0x4f
        /*001a*/ 	.short	(.L_35 - .L_34)


	//   ....[0]....
.L_34:
        /*001c*/ 	.word	0x00000006


	//----- nvinfo : EIATTR_RESERVED_SMEM_USED
	.align		4
.L_35:
        /*0020*/ 	.byte	0x01, 0x41
	.zero		2


	//----- nvinfo : EIATTR_SPARSE_MMA_MASK
	.align		4
        /*0024*/ 	.byte	0x03, 0x50
        /*0026*/ 	.short	0x0000


	//----- nvinfo : EIATTR_TCGEN05_1CTA_USED
	.align		4
        /*0028*/ 	.byte	0x01, 0x51
	.zero		2


	//----- nvinfo : EIATTR_MAXREG_COUNT
	.align		4
        /*002c*/ 	.byte	0x03, 0x1b
        /*002e*/ 	.short	0x00ff


	//----- nvinfo : EIATTR_NUM_BARRIERS
	.align		4
        /*0030*/ 	.byte	0x02, 0x4c
        /*0032*/ 	.byte	0x07
	.zero		1


	//----- nvinfo : EIATTR_EXTERNS
	.align		4
        /*0034*/ 	.byte	0x04, 0x0f
        /*0036*/ 	.short	(.L_37 - .L_36)


	//   ....[0]....
	.align		4
.L_36:
        /*0038*/ 	.word	index@(__assertfail)


	//----- nvinfo : EIATTR_MERCURY_ISA_VERSION
	.align		4
.L_37:
        /*003c*/ 	.byte	0x03, 0x5f
        /*003e*/ 	.short	0x0101


	//----- nvinfo : EIATTR_INT_WARP_WIDE_INSTR_OFFSETS
	.align		4
        /*0040*/ 	.byte	0x04, 0x31
        /*0042*/ 	.short	(.L_39 - .L_38)


	//   ....[0]....
.L_38:
        /*0044*/ 	.word	0x00004b10


	//   ....[1]....
        /*0048*/ 	.word	0x00004b40


	//   ....[2]....
        /*004c*/ 	.word	0x00004b60


	//   ....[3]....
        /*0050*/ 	.word	0x00005740


	//   ....[4]....
        /*0054*/ 	.word	0x000057f0


	//----- nvinfo : EIATTR_COOP_GROUP_MASK_REGIDS
	.align		4
.L_39:
        /*0058*/ 	.byte	0x04, 0x29
        /*005a*/ 	.short	(.L_41 - .L_40)


	//   ....[0]....
.L_40:
        /*005c*/ 	.word	0xffffffff


	//   ....[1]....
        /*0060*/ 	.word	0xffffffff


	//   ....[2]....
        /*0064*/ 	.word	0xffffffff


	//   ....[3]....
        /*0068*/ 	.word	0xffffffff


	//   ....[4]....
        /*006c*/ 	.word	0xffffffff


	//   ....[5]....
        /*0070*/ 	.word	0xffffffff


	//   ....[6]....
        /*0074*/ 	.word	0xffffffff


	//   ....[7]....
        /*0078*/ 	.word	0xffffffff


	//   ....[8]....
        /*007c*/ 	.word	0xffffffff


	//   ....[9]....
        /*0080*/ 	.word	0xffffffff


	//   ....[10]....
        /*0084*/ 	.word	0xffffffff


	//   ....[11]....
        /*0088*/ 	.word	0xffffffff


	//   ....[12]....
        /*008c*/ 	.word	0xffffffff


	//   ....[13]....
        /*0090*/ 	.word	0xffffffff


	//----- nvinfo : EIATTR_COOP_GROUP_INSTR_OFFSETS
	.align		4
.L_41:
        /*0094*/ 	.byte	0x04, 0x28
        /*0096*/ 	.short	(.L_43 - .L_42)


	//   ....[0]....
.L_42:
        /*0098*/ 	.word	0x00000080


	//   ....[1]....
        /*009c*/ 	.word	0x000004e0


	//   ....[2]....
        /*00a0*/ 	.word	0x00000980


	//   ....[3]....
        /*00a4*/ 	.word	0x00000ac0


	//   ....[4]....
        /*00a8*/ 	.word	0x00000bc0


	//   ....[5]....
        /*00ac*/ 	.word	0x00000d30


	//   ....[6]....
        /*00b0*/ 	.word	0x00000ed0


	//   ....[7]....
        /*00b4*/ 	.word	0x00001090


	//   ....[8]....
        /*00b8*/ 	.word	0x00002250


	//   ....[9]....
        /*00bc*/ 	.word	0x00003de0


	//   ....[10]....
        /*00c0*/ 	.word	0x00003ff0


	//   ....[11]....
        /*00c4*/ 	.word	0x00004020


	//   ....[12]....
        /*00c8*/ 	.word	0x000049f0


	//   ....[13]....
        /*00cc*/ 	.word	0x00004c20


	//----- nvinfo : EIATTR_VRC_CTA_INIT_COUNT
	.align		4
.L_43:
        /*00d0*/ 	.byte	0x02, 0x4a
        /*00d2*/ 	.byte	0x80
	.zero		1


	//----- nvinfo : EIATTR_SYSCALL_OFFSETS
	.align		4
        /*00d4*/ 	.byte	0x04, 0x46
        /*00d6*/ 	.short	(.L_45 - .L_44)


	//   ....[0]....
.L_44:
        /*00d8*/ 	.word	0x00006350


	//   ....[1]....
        /*00dc*/ 	.word	0x00006490


	//   ....[2]....
        /*00e0*/ 	.word	0x00006c10


	//----- nvinfo : EIATTR_MBARRIER_INSTR_OFFSETS
	.align		4
.L_45:
        /*00e4*/ 	.byte	0x04, 0x39
        /*00e6*/ 	.short	(.L_47 - .L_46)


	//   ....[0]....
.L_46:
        /*00e8*/ 	.word	0x00000600
        /*00ec*/ 	.word	0x000000ff
        /*00f0*/ 	.word	0x00000000
        /*00f4*/ 	.short	0x0100
        /*00f6*/ 	.byte	0x04
	.zero		1


	//   ....[1]....
        /*00f8*/ 	.word	0x00000610
        /*00fc*/ 	.word	0x000000ff
        /*0100*/ 	.word	0x000000d8
        /*0104*/ 	.short	0x0100
        /*0106*/ 	.byte	0x04
	.zero		1


	//   ....[2]....
        /*0108*/ 	.word	0x00000620
        /*010c*/ 	.word	0x000000ff
        /*0110*/ 	.word	0x00000008
        /*0114*/ 	.short	0x0100
        /*0116*/ 	.byte	0x04
	.zero		1


	//   ....[3]....
        /*0118*/ 	.word	0x00000630
        /*011c*/ 	.word	0x000000ff
        /*0120*/ 	.word	0x000000e0
        /*0124*/ 	.short	0x0100
        /*0126*/ 	.byte	0x04
	.zero		1


	//   ....[4]....
        /*0128*/ 	.word	0x00000640
        /*012c*/ 	.word	0x000000ff
        /*0130*/ 	.word	0x00000010
        /*0134*/ 	.short	0x0100
        /*0136*/ 	.byte	0x04
	.zero		1


	//   ....[5]....
        /*0138*/ 	.word	0x00000650
        /*013c*/ 	.word	0x000000ff
        /*0140*/ 	.word	0x000000e8
        /*0144*/ 	.short	0x0100
        /*0146*/ 	.byte	0x04
	.zero		1


	//   ....[6]....
        /*0148*/ 	.word	0x00000660
        /*014c*/ 	.word	0x000000ff
        /*0150*/ 	.word	0x00000018
        /*0154*/ 	.short	0x0100
        /*0156*/ 	.byte	0x04
	.zero		1


	//   ....[7]....
        /*0158*/ 	.word	0x00000670
        /*015c*/ 	.word	0x000000ff
        /*0160*/ 	.word	0x000000f0
        /*0164*/ 	.short	0x0100
        /*0166*/ 	.byte	0x04
	.zero		1


	//   ....[8]....
        /*0168*/ 	.word	0x00000680
        /*016c*/ 	.word	0x000000ff
        /*0170*/ 	.word	0x00000020
        /*0174*/ 	.short	0x0100
        /*0176*/ 	.byte	0x04
	.zero		1


	//   ....[9]....
        /*0178*/ 	.word	0x00000690
        /*017c*/ 	.word	0x000000ff
        /*0180*/ 	.word	0x000000f8
        /*0184*/ 	.short	0x0100
        /*0186*/ 	.byte	0x04
	.zero		1


	//   ....[10]....
        /*0188*/ 	.word	0x000006a0
        /*018c*/ 	.word	0x000000ff
        /*0190*/ 	.word	0x00000028
        /*0194*/ 	.short	0x0100
        /*0196*/ 	.byte	0x04
	.zero		1


	//   ....[11]....
        /*0198*/ 	.word	0x000006b0
        /*019c*/ 	.word	0x000000ff
        /*01a0*/ 	.word	0x00000100
        /*01a4*/ 	.short	0x0100
        /*01a6*/ 	.byte	0x04
	.zero		1


	//   ....[12]....
        /*01a8*/ 	.word	0x000006c0
        /*01ac*/ 	.word	0x000000ff
        /*01b0*/ 	.word	0x00000030
        /*01b4*/ 	.short	0x0100
        /*01b6*/ 	.byte	0x04
	.zero		1


	//   ....[13]....
        /*01b8*/ 	.word	0x000006d0
        /*01bc*/ 	.word	0x000000ff
        /*01c0*/ 	.word	0x00000108
        /*01c4*/ 	.short	0x0100
        /*01c6*/ 	.byte	0x04
	.zero		1


	//   ....[14]....
        /*01c8*/ 	.word	0x000006e0
        /*01cc*/ 	.word	0x000000ff
        /*01d0*/ 	.word	0x00000038
        /*01d4*/ 	.short	0x0100
        /*01d6*/ 	.byte	0x04
	.zero		1


	//   ....[15]....
        /*01d8*/ 	.word	0x000006f0
        /*01dc*/ 	.word	0x000000ff
        /*01e0*/ 	.word	0x00000110
        /*01e4*/ 	.short	0x0100
        /*01e6*/ 	.byte	0x04
	.zero		1


	//   ....[16]....
        /*01e8*/ 	.word	0x00000700
        /*01ec*/ 	.word	0x000000ff
        /*01f0*/ 	.word	0x00000040
        /*01f4*/ 	.short	0x0100
        /*01f6*/ 	.byte	0x04
	.zero		1


	//   ....[17]....
        /*01f8*/ 	.word	0x00000710
        /*01fc*/ 	.word	0x000000ff
        /*0200*/ 	.word	0x00000118
        /*0204*/ 	.short	0x0100
        /*0206*/ 	.byte	0x04
	.zero		1


	//   ....[18]....
        /*0208*/ 	.word	0x00000720
        /*020c*/ 	.word	0x000000ff
        /*0210*/ 	.word	0x00000048
        /*0214*/ 	.short	0x0100
        /*0216*/ 	.byte	0x04
	.zero		1


	//   ....[19]....
        /*0218*/ 	.word	0x00000730
        /*021c*/ 	.word	0x000000ff
        /*0220*/ 	.word	0x00000120
        /*0224*/ 	.short	0x0100
        /*0226*/ 	.byte	0x04
	.zero		1


	//   ....[20]....
        /*0228*/ 	.word	0x00000740
        /*022c*/ 	.word	0x000000ff
        /*0230*/ 	.word	0x00000050
        /*0234*/ 	.short	0x0100
        /*0236*/ 	.byte	0x04
	.zero		1


	//   ....[21]....
        /*0238*/ 	.word	0x00000750
        /*023c*/ 	.word	0x000000ff
        /*0240*/ 	.word	0x00000128
        /*0244*/ 	.short	0x0100
        /*0246*/ 	.byte	0x04
	.zero		1


	//   ....[22]....
        /*0248*/ 	.word	0x00000760
        /*024c*/ 	.word	0x000000ff
        /*0250*/ 	.word	0x00000058
        /*0254*/ 	.short	0x0100
        /*0256*/ 	.byte	0x04
	.zero		1


	//   ....[23]....
        /*0258*/ 	.word	0x00000770
        /*025c*/ 	.word	0x000000ff
        /*0260*/ 	.word	0x00000130
        /*0264*/ 	.short	0x0100
        /*0266*/ 	.byte	0x04
	.zero		1


	//   ....[24]....
        /*0268*/ 	.word	0x00000780
        /*026c*/ 	.word	0x000000ff
        /*0270*/ 	.word	0x00000060
        /*0274*/ 	.short	0x0100
        /*0276*/ 	.byte	0x04
	.zero		1


	//   ....[25]....
        /*0278*/ 	.word	0x00000790
        /*027c*/ 	.word	0x000000ff
        /*0280*/ 	.word	0x00000138
        /*0284*/ 	.short	0x0100
        /*0286*/ 	.byte	0x04
	.zero		1


	//   ....[26]....
        /*0288*/ 	.word	0x000007a0
        /*028c*/ 	.word	0x000000ff
        /*0290*/ 	.word	0x00000068
        /*0294*/ 	.short	0x0100
        /*0296*/ 	.byte	0x04
	.zero		1


	//   ....[27]....
        /*0298*/ 	.word	0x000007b0
        /*029c*/ 	.word	0x000000ff
        /*02a0*/ 	.word	0x00000140
        /*02a4*/ 	.short	0x0100
        /*02a6*/ 	.byte	0x04
	.zero		1


	//   ....[28]....
        /*02a8*/ 	.word	0x000007c0
        /*02ac*/ 	.word	0x000000ff
        /*02b0*/ 	.word	0x00000070
        /*02b4*/ 	.short	0x0100
        /*02b6*/ 	.byte	0x04
	.zero		1


	//   ....[29]....
        /*02b8*/ 	.word	0x000007d0
        /*02bc*/ 	.word	0x000000ff
        /*02c0*/ 	.word	0x00000148
        /*02c4*/ 	.short	0x0100
        /*02c6*/ 	.byte	0x04
	.zero		1


	//   ....[30]....
        /*02c8*/ 	.word	0x000007e0
        /*02cc*/ 	.word	0x000000ff
        /*02d0*/ 	.word	0x00000078
        /*02d4*/ 	.short	0x0100
        /*02d6*/ 	.byte	0x04
	.zero		1


	//   ....[31]....
        /*02d8*/ 	.word	0x000007f0
        /*02dc*/ 	.word	0x000000ff
        /*02e0*/ 	.word	0x00000150
        /*02e4*/ 	.short	0x0100
        /*02e6*/ 	.byte	0x04
	.zero		1


	//   ....[32]....
        /*02e8*/ 	.word	0x00000800
        /*02ec*/ 	.word	0x000000ff
        /*02f0*/ 	.word	0x00000080
        /*02f4*/ 	.short	0x0100
        /*02f6*/ 	.byte	0x04
	.zero		1


	//   ....[33]....
        /*02f8*/ 	.word	0x00000810
        /*02fc*/ 	.word	0x000000ff
        /*0300*/ 	.word	0x00000158
        /*0304*/ 	.short	0x0100
        /*0306*/ 	.byte	0x04
	.zero		1


	//   ....[34]....
        /*0308*/ 	.word	0x00000820
        /*030c*/ 	.word	0x000000ff
        /*0310*/ 	.word	0x00000088
        /*0314*/ 	.short	0x0100
        /*0316*/ 	.byte	0x04
	.zero		1


	//   ....[35]....
        /*0318*/ 	.word	0x00000830
        /*031c*/ 	.word	0x000000ff
        /*0320*/ 	.word	0x00000160
        /*0324*/ 	.short	0x0100
        /*0326*/ 	.byte	0x04
	.zero		1


	//   ....[36]....
        /*0328*/ 	.word	0x00000840
        /*032c*/ 	.word	0x000000ff
        /*0330*/ 	.word	0x00000090
        /*0334*/ 	.short	0x0100
        /*0336*/ 	.byte	0x04
	.zero		1


	//   ....[37]....
        /*0338*/ 	.word	0x00000850
        /*033c*/ 	.word	0x000000ff
        /*0340*/ 	.word	0x00000168
        /*0344*/ 	.short	0x0100
        /*0346*/ 	.byte	0x04
	.zero		1


	//   ....[38]....
        /*0348*/ 	.word	0x00000860
        /*034c*/ 	.word	0x000000ff
        /*0350*/ 	.word	0x00000098
        /*0354*/ 	.short	0x0100
        /*0356*/ 	.byte	0x04
	.zero		1


	//   ....[39]....
        /*0358*/ 	.word	0x00000870
        /*035c*/ 	.word	0x000000ff
        /*0360*/ 	.word	0x00000170
        /*0364*/ 	.short	0x0100
        /*0366*/ 	.byte	0x04
	.zero		1


	//   ....[40]....
        /*0368*/ 	.word	0x00000880
        /*036c*/ 	.word	0x000000ff
        /*0370*/ 	.word	0x000000a0
        /*0374*/ 	.short	0x0100
        /*0376*/ 	.byte	0x04
	.zero		1


	//   ....[41]....
        /*0378*/ 	.word	0x00000890
        /*037c*/ 	.word	0x000000ff
        /*0380*/ 	.word	0x00000178
        /*0384*/ 	.short	0x0100
        /*0386*/ 	.byte	0x04
	.zero		1


	//   ....[42]....
        /*0388*/ 	.word	0x000008a0
        /*038c*/ 	.word	0x000000ff
        /*0390*/ 	.word	0x000000a8
        /*0394*/ 	.short	0x0100
        /*0396*/ 	.byte	0x04
	.zero		1


	//   ....[43]....
        /*0398*/ 	.word	0x000008b0
        /*039c*/ 	.word	0x000000ff
        /*03a0*/ 	.word	0x00000180
        /*03a4*/ 	.short	0x0100
        /*03a6*/ 	.byte	0x04
	.zero		1


	//   ....[44]....
        /*03a8*/ 	.word	0x000008c0
        /*03ac*/ 	.word	0x000000ff
        /*03b0*/ 	.word	0x000000b0
        /*03b4*/ 	.short	0x0100
        /*03b6*/ 	.byte	0x04
	.zero		1


	//   ....[45]....
        /*03b8*/ 	.word	0x000008d0
        /*03bc*/ 	.word	0x000000ff
        /*03c0*/ 	.word	0x00000188
        /*03c4*/ 	.short	0x0100
        /*03c6*/ 	.byte	0x04
	.zero		1


	//   ....[46]....
        /*03c8*/ 	.word	0x000008e0
        /*03cc*/ 	.word	0x000000ff
        /*03d0*/ 	.word	0x000000b8
        /*03d4*/ 	.short	0x0100
        /*03d6*/ 	.byte	0x04
	.zero		1


	//   ....[47]....
        /*03d8*/ 	.word	0x000008f0
        /*03dc*/ 	.word	0x000000ff
        /*03e0*/ 	.word	0x00000190
        /*03e4*/ 	.short	0x0100
        /*03e6*/ 	.byte	0x04
	.zero		1


	//   ....[48]....
        /*03e8*/ 	.word	0x00000900
        /*03ec*/ 	.word	0x000000ff
        /*03f0*/ 	.word	0x000000c0
        /*03f4*/ 	.short	0x0100
        /*03f6*/ 	.byte	0x04
	.zero		1


	//   ....[49]....
        /*03f8*/ 	.word	0x00000910
        /*03fc*/ 	.word	0x000000ff
        /*0400*/ 	.word	0x00000198
        /*0404*/ 	.short	0x0100
        /*0406*/ 	.byte	0x04
	.zero		1


	//   ....[50]....
        /*0408*/ 	.word	0x00000920
        /*040c*/ 	.word	0x000000ff
        /*0410*/ 	.word	0x000000c8
        /*0414*/ 	.short	0x0100
        /*0416*/ 	.byte	0x04
	.zero		1


	//   ....[51]....
        /*0418*/ 	.word	0x00000930
        /*041c*/ 	.word	0x000000ff
        /*0420*/ 	.word	0x000001a0
        /*0424*/ 	.short	0x0100
        /*0426*/ 	.byte	0x04
	.zero		1


	//   ....[52]....
        /*0428*/ 	.word	0x00000940
        /*042c*/ 	.word	0x000000ff
        /*0430*/ 	.word	0x000000d0
        /*0434*/ 	.short	0x0100
        /*0436*/ 	.byte	0x04
	.zero		1


	//   ....[53]....
        /*0438*/ 	.word	0x00000950
        /*043c*/ 	.word	0x000000ff
        /*0440*/ 	.word	0x000001a8
        /*0444*/ 	.short	0x0100
        /*0446*/ 	.byte	0x04
	.zero		1


	//   ....[54]....
        /*0448*/ 	.word	0x00000a90
        /*044c*/ 	.word	0x000000ff
        /*0450*/ 	.word	0x000001b0
        /*0454*/ 	.short	0x0100
        /*0456*/ 	.byte	0x04
	.zero		1


	//   ....[55]....
        /*0458*/ 	.word	0x00000aa0
        /*045c*/ 	.word	0x000000ff
        /*0460*/ 	.word	0x000001b8
        /*0464*/ 	.short	0x0100
        /*0466*/ 	.byte	0x04
	.zero		1


	//   ....[56]....
        /*0468*/ 	.word	0x00000b90
        /*046c*/ 	.word	0x000000ff
        /*0470*/ 	.word	0x000001c0
        /*0474*/ 	.short	0x0100
        /*0476*/ 	.byte	0x06
	.zero		1


	//   ....[57]....
        /*0478*/ 	.word	0x00000ba0
        /*047c*/ 	.word	0x000000ff
        /*0480*/ 	.word	0x000001c8
        /*0484*/ 	.short	0x0100
        /*0486*/ 	.byte	0x06
	.zero		1


	//   ....[58]....
        /*0488*/ 	.word	0x00000ce0
        /*048c*/ 	.word	0x000000ff
        /*0490*/ 	.word	0x000001d0
        /*0494*/ 	.short	0x0100
        /*0496*/ 	.byte	0x06
	.zero		1


	//   ....[59]....
        /*0498*/ 	.word	0x00000cf0
        /*049c*/ 	.word	0x000000ff
        /*04a0*/ 	.word	0x000001e0
        /*04a4*/ 	.short	0x0100
        /*04a6*/ 	.byte	0x06
	.zero		1


	//   ....[60]....
        /*04a8*/ 	.word	0x00000d00
        /*04ac*/ 	.word	0x000000ff
        /*04b0*/ 	.word	0x000001d8
        /*04b4*/ 	.short	0x0100
        /*04b6*/ 	.byte	0x06
	.zero		1


	//   ....[61]....
        /*04b8*/ 	.word	0x00000d10
        /*04bc*/ 	.word	0x000000ff
        /*04c0*/ 	.word	0x000001e8
        /*04c4*/ 	.short	0x0100
        /*04c6*/ 	.byte	0x06
	.zero		1


	//   ....[62]....
        /*04c8*/ 	.word	0x00000e40
        /*04cc*/ 	.word	0x000000ff
        /*04d0*/ 	.word	0x000001f0
        /*04d4*/ 	.short	0x0100
        /*04d6*/ 	.byte	0x04
	.zero		1


	//   ....[63]....
        /*04d8*/ 	.word	0x00000e50
        /*04dc*/ 	.word	0x000000ff
        /*04e0*/ 	.word	0x00000210
        /*04e4*/ 	.short	0x0100
        /*04e6*/ 	.byte	0x04
	.zero		1


	//   ....[64]....
        /*04e8*/ 	.word	0x00000e60
        /*04ec*/ 	.word	0x000000ff
        /*04f0*/ 	.word	0x000001f8
        /*04f4*/ 	.short	0x0100
        /*04f6*/ 	.byte	0x04
	.zero		1


	//   ....[65]....
        /*04f8*/ 	.word	0x00000e70
        /*04fc*/ 	.word	0x000000ff
        /*0500*/ 	.word	0x00000218
        /*0504*/ 	.short	0x0100
        /*0506*/ 	.byte	0x04
	.zero		1


	//   ....[66]....
        /*0508*/ 	.word	0x00000e80
        /*050c*/ 	.word	0x000000ff
        /*0510*/ 	.word	0x00000200
        /*0514*/ 	.short	0x0100
        /*0516*/ 	.byte	0x04
	.zero		1


	//   ....[67]....
        /*0518*/ 	.word	0x00000e90
        /*051c*/ 	.word	0x000000ff
        /*0520*/ 	.word	0x00000220
        /*0524*/ 	.short	0x0100
        /*0526*/ 	.byte	0x04
	.zero		1


	//   ....[68]....
        /*0528*/ 	.word	0x00000ea0
        /*052c*/ 	.word	0x000000ff
        /*0530*/ 	.word	0x00000208
        /*0534*/ 	.short	0x0100
        /*0536*/ 	.byte	0x04
	.zero		1


	//   ....[69]....
        /*0538*/ 	.word	0x00000eb0
        /*053c*/ 	.word	0x000000ff
        /*0540*/ 	.word	0x00000228
        /*0544*/ 	.short	0x0100
        /*0546*/ 	.byte	0x04
	.zero		1


	//   ....[70]....
        /*0548*/ 	.word	0x00000fa0
        /*054c*/ 	.word	0x000000ff
        /*0550*/ 	.word	0x00000230
        /*0554*/ 	.short	0x0100
        /*0556*/ 	.byte	0x04
	.zero		1


	//   ....[71]....
        /*0558*/ 	.word	0x00000fb0
        /*055c*/ 	.word	0x000000ff
        /*0560*/ 	.word	0x00000240
        /*0564*/ 	.short	0x0100
        /*0566*/ 	.byte	0x04
	.zero		1


	//   ....[72]....
        /*0568*/ 	.word	0x00000fc0
        /*056c*/ 	.word	0x000000ff
        /*0570*/ 	.word	0x00000238
        /*0574*/ 	.short	0x0100
        /*0576*/ 	.byte	0x04
	.zero		1


	//   ....[73]....
        /*0578*/ 	.word	0x00000fd0
        /*057c*/ 	.word	0x000000ff
        /*0580*/ 	.word	0x00000248
        /*0584*/ 	.short	0x0100
        /*0586*/ 	.byte	0x04
	.zero		1


	//   ....[74]....
        /*0588*/ 	.word	0x00001ad0
        /*058c*/ 	.word	0x00000000
        /*0590*/ 	.word	0x00000240
        /*0594*/ 	.short	0x010a
        /*0596*/ 	.byte	0xff
	.zero		1


	//   ....[75]....
        /*0598*/ 	.word	0x00001b00
        /*059c*/ 	.word	0x00000000
        /*05a0*/ 	.word	0x00000230
        /*05a4*/ 	.short	0x0101
        /*05a6*/ 	.byte	0xff
	.zero		1


	//   ....[76]....
        /*05a8*/ 	.word	0x00001bd0
        /*05ac*/ 	.word	0x000000ff
        /*05b0*/ 	.word	0x000000d8
        /*05b4*/ 	.short	0x010a
        /*05b6*/ 	.byte	0x04
	.zero		1


	//   ....[77]....
        /*05b8*/ 	.word	0x00001c50
        /*05bc*/ 	.word	0x000000ff
        /*05c0*/ 	.word	0x000000d8
        /*05c4*/ 	.short	0x010a
        /*05c6*/ 	.byte	0x21
	.zero		1


	//   ....[78]....
        /*05c8*/ 	.word	0x00001de0
        /*05cc*/ 	.word	0x000000ff
        /*05d0*/ 	.word	0x000000d8
        /*05d4*/ 	.short	0x010a
        /*05d6*/ 	.byte	0x08
	.zero		1


	//   ....[79]....
        /*05d8*/ 	.word	0x00001f00
        /*05dc*/ 	.word	0x000000ff
        /*05e0*/ 	.word	0x000001c8
        /*05e4*/ 	.short	0x0101
        /*05e6*/ 	.byte	0x06
	.zero		1


	//   ....[80]....
        /*05e8*/ 	.word	0x00001f20
        /*05ec*/ 	.word	0x000000ff
        /*05f0*/ 	.word	0x000000d8
        /*05f4*/ 	.short	0x010a
        /*05f6*/ 	.byte	0x04
	.zero		1


	//   ....[81]....
        /*05f8*/ 	.word	0x00001fa0
        /*05fc*/ 	.word	0x000000ff
        /*0600*/ 	.word	0x000000d8
        /*0604*/ 	.short	0x010a
        /*0606*/ 	.byte	0x11
	.zero		1


	//   ....[82]....
        /*0608*/ 	.word	0x000021b0
        /*060c*/ 	.word	0x000000ff
        /*0610*/ 	.word	0x000000d8
        /*0614*/ 	.short	0x010a
        /*0616*/ 	.byte	0x07
	.zero		1


	//   ....[83]....
        /*0618*/ 	.word	0x00002280
        /*061c*/ 	.word	0x00000003
        /*0620*/ 	.word	0x000001d0
        /*0624*/ 	.short	0x010a
        /*0626*/ 	.byte	0xff
	.zero		1


	//   ....[84]....
        /*0628*/ 	.word	0x000023d0
        /*062c*/ 	.word	0x00000000
        /*0630*/ 	.word	0x00000000
        /*0634*/ 	.short	0x0101
        /*0636*/ 	.byte	0xff
	.zero		1


	//   ....[85]....
        /*0638*/ 	.word	0x00002970
        /*063c*/ 	.word	0x000000ff
        /*0640*/ 	.word	0x00000000
        /*0644*/ 	.short	0x010a
        /*0646*/ 	.byte	0x04
	.zero		1


	//   ....[86]....
        /*0648*/ 	.word	0x00002a00
        /*064c*/ 	.word	0x000000ff
        /*0650*/ 	.word	0x00000000
        /*0654*/ 	.short	0x010a
        /*0656*/ 	.byte	0x05
	.zero		1


	//   ....[87]....
        /*0658*/ 	.word	0x00002a90
        /*065c*/ 	.word	0x000000ff
        /*0660*/ 	.word	0x00000000
        /*0664*/ 	.short	0x010a
        /*0666*/ 	.byte	0x05
	.zero		1


	//   ....[88]....
        /*0668*/ 	.word	0x00002b20
        /*066c*/ 	.word	0x000000ff
        /*0670*/ 	.word	0x00000000
        /*0674*/ 	.short	0x010a
        /*0676*/ 	.byte	0x05
	.zero		1


	//   ....[89]....
        /*0678*/ 	.word	0x00002bb0
        /*067c*/ 	.word	0x000000ff
        /*0680*/ 	.word	0x00000000
        /*0684*/ 	.short	0x010a
        /*0686*/ 	.byte	0x05
	.zero		1


	//   ....[90]....
        /*0688*/ 	.word	0x00002c40
        /*068c*/ 	.word	0x000000ff
        /*0690*/ 	.word	0x00000000
        /*0694*/ 	.short	0x010a
        /*0696*/ 	.byte	0x05
	.zero		1


	//   ....[91]....
        /*0698*/ 	.word	0x00002cd0
        /*069c*/ 	.word	0x000000ff
        /*06a0*/ 	.word	0x00000000
        /*06a4*/ 	.short	0x010a
        /*06a6*/ 	.byte	0x05
	.zero		1


	//   ....[92]....
        /*06a8*/ 	.word	0x00002d60
        /*06ac*/ 	.word	0x000000ff
        /*06b0*/ 	.word	0x00000000
        /*06b4*/ 	.short	0x010a
        /*06b6*/ 	.byte	0x05
	.zero		1


	//   ....[93]....
        /*06b8*/ 	.word	0x00002df0
        /*06bc*/ 	.word	0x000000ff
        /*06c0*/ 	.word	0x00000000
        /*06c4*/ 	.short	0x010a
        /*06c6*/ 	.byte	0x05
	.zero		1


	//   ....[94]....
        /*06c8*/ 	.word	0x00002e80
        /*06cc*/ 	.word	0x000000ff
        /*06d0*/ 	.word	0x00000000
        /*06d4*/ 	.short	0x010a
        /*06d6*/ 	.byte	0x05
	.zero		1


	//   ....[95]....
        /*06d8*/ 	.word	0x00002f10
        /*06dc*/ 	.word	0x000000ff
        /*06e0*/ 	.word	0x00000000
        /*06e4*/ 	.short	0x010a
        /*06e6*/ 	.byte	0x05
	.zero		1


	//   ....[96]....
        /*06e8*/ 	.word	0x00002fa0
        /*06ec*/ 	.word	0x000000ff
        /*06f0*/ 	.word	0x00000000
        /*06f4*/ 	.short	0x010a
        /*06f6*/ 	.byte	0x05
	.zero		1


	//   ....[97]....
        /*06f8*/ 	.word	0x00003030
        /*06fc*/ 	.word	0x000000ff
        /*0700*/ 	.word	0x00000000
        /*0704*/ 	.short	0x010a
        /*0706*/ 	.byte	0x05
	.zero		1


	//   ....[98]....
        /*0708*/ 	.word	0x000030c0
        /*070c*/ 	.word	0x000000ff
        /*0710*/ 	.word	0x00000000
        /*0714*/ 	.short	0x010a
        /*0716*/ 	.byte	0x05
	.zero		1


	//   ....[99]....
        /*0718*/ 	.word	0x00003150
        /*071c*/ 	.word	0x000000ff
        /*0720*/ 	.word	0x00000000
        /*0724*/ 	.short	0x010a
        /*0726*/ 	.byte	0x05
	.zero		1


	//   ....[100]....
        /*0728*/ 	.word	0x000031e0
        /*072c*/ 	.word	0x000000ff
        /*0730*/ 	.word	0x00000000
        /*0734*/ 	.short	0x010a
        /*0736*/ 	.byte	0x05
	.zero		1


	//   ....[101]....
        /*0738*/ 	.word	0x00003270
        /*073c*/ 	.word	0x000000ff
        /*0740*/ 	.word	0x00000000
        /*0744*/ 	.short	0x010a
        /*0746*/ 	.byte	0x05
	.zero		1


	//   ....[102]....
        /*0748*/ 	.word	0x00003300
        /*074c*/ 	.word	0x000000ff
        /*0750*/ 	.word	0x00000000
        /*0754*/ 	.short	0x010a
        /*0756*/ 	.byte	0x05
	.zero		1


	//   ....[103]....
        /*0758*/ 	.word	0x00003390
        /*075c*/ 	.word	0x000000ff
        /*0760*/ 	.word	0x00000000
        /*0764*/ 	.short	0x010a
        /*0766*/ 	.byte	0x05
	.zero		1


	//   ....[104]....
        /*0768*/ 	.word	0x00003420
        /*076c*/ 	.word	0x000000ff
        /*0770*/ 	.word	0x00000000
        /*0774*/ 	.short	0x010a
        /*0776*/ 	.byte	0x05
	.zero		1


	//   ....[105]....
        /*0778*/ 	.word	0x000034b0
        /*077c*/ 	.word	0x000000ff
        /*0780*/ 	.word	0x00000000
        /*0784*/ 	.short	0x010a
        /*0786*/ 	.byte	0x05
	.zero		1


	//   ....[106]....
        /*0788*/ 	.word	0x00003540
        /*078c*/ 	.word	0x000000ff
        /*0790*/ 	.word	0x00000000
        /*0794*/ 	.short	0x010a
        /*0796*/ 	.byte	0x05
	.zero		1


	//   ....[107]....
        /*0798*/ 	.word	0x000035d0
        /*079c*/ 	.word	0x000000ff
        /*07a0*/ 	.word	0x00000000
        /*07a4*/ 	.short	0x010a
        /*07a6*/ 	.byte	0x05
	.zero		1


	//   ....[108]....
        /*07a8*/ 	.word	0x00003660
        /*07ac*/ 	.word	0x000000ff
        /*07b0*/ 	.word	0x00000000
        /*07b4*/ 	.short	0x010a
        /*07b6*/ 	.byte	0x05
	.zero		1


	//   ....[109]....
        /*07b8*/ 	.word	0x000036f0
        /*07bc*/ 	.word	0x000000ff
        /*07c0*/ 	.word	0x00000000
        /*07c4*/ 	.short	0x010a
        /*07c6*/ 	.byte	0x05
	.zero		1


	//   ....[110]....
        /*07c8*/ 	.word	0x00003780
        /*07cc*/ 	.word	0x000000ff
        /*07d0*/ 	.word	0x00000000
        /*07d4*/ 	.short	0x010a
        /*07d6*/ 	.byte	0x05
	.zero		1


	//   ....[111]....
        /*07d8*/ 	.word	0x00003820
        /*07dc*/ 	.word	0x00000000
        /*07e0*/ 	.word	0x00000000
        /*07e4*/ 	.short	0x010a
        /*07e6*/ 	.byte	0xff
	.zero		1


	//   ....[112]....
        /*07e8*/ 	.word	0x00003940
        /*07ec*/ 	.word	0x00000002
        /*07f0*/ 	.word	0x00000230
        /*07f4*/ 	.short	0x010a
        /*07f6*/ 	.byte	0xff
	.zero		1


	//   ....[113]....
        /*07f8*/ 	.word	0x000039b0
        /*07fc*/ 	.word	0x00000002
        /*0800*/ 	.word	0x00000000
        /*0804*/ 	.short	0x0101
        /*0806*/ 	.byte	0xff
	.zero		1


	//   ....[114]....
        /*0808*/ 	.word	0x000039d0
        /*080c*/ 	.word	0x000000ff
        /*0810*/ 	.word	0x000001e0
        /*0814*/ 	.short	0x010a
        /*0816*/ 	.byte	0x04
	.zero		1


	//   ....[115]....
        /*0818*/ 	.word	0x00003af0
        /*081c*/ 	.word	0x00000002
        /*0820*/ 	.word	0x000001d0
        /*0824*/ 	.short	0x010a
        /*0826*/ 	.byte	0xff
	.zero		1


	//   ....[116]....
        /*0828*/ 	.word	0x00003bf0
        /*082c*/ 	.word	0x00000002
        /*0830*/ 	.word	0x00000000
        /*0834*/ 	.short	0x0101
        /*0836*/ 	.byte	0xff
	.zero		1


	//   ....[117]....
        /*0838*/ 	.word	0x00003c80
        /*083c*/ 	.word	0x000000ff
        /*0840*/ 	.word	0x000001e0
        /*0844*/ 	.short	0x0106
        /*0846*/ 	.byte	0x04
	.zero		1


	//   ....[118]....
        /*0848*/ 	.word	0x00003ca0
        /*084c*/ 	.word	0x000000ff
        /*0850*/ 	.word	0x000001e0
        /*0854*/ 	.short	0x010a
        /*0856*/ 	.byte	0x04
	.zero		1


	//   ....[119]....
        /*0858*/ 	.word	0x00003d30
        /*085c*/ 	.word	0x000000ff
        /*0860*/ 	.word	0x000001e0
        /*0864*/ 	.short	0x0106
        /*0866*/ 	.byte	0x07
	.zero		1


	//   ....[120]....
        /*0868*/ 	.word	0x00003d70
        /*086c*/ 	.word	0x00000000
        /*0870*/ 	.word	0x000001e0
        /*0874*/ 	.short	0x010a
        /*0876*/ 	.byte	0xff
	.zero		1


	//   ....[121]....
        /*0878*/ 	.word	0x00004280
        /*087c*/ 	.word	0x00000000
        /*0880*/ 	.word	0x000001d0
        /*0884*/ 	.short	0x010a
        /*0886*/ 	.byte	0xff
	.zero		1


	//   ....[122]....
        /*0888*/ 	.word	0x00004380
        /*088c*/ 	.word	0x00000003
        /*0890*/ 	.word	0x00000000
        /*0894*/ 	.short	0x0101
        /*0896*/ 	.byte	0xff
	.zero		1


	//   ....[123]....
        /*0898*/ 	.word	0x00004390
        /*089c*/ 	.word	0x000000ff
        /*08a0*/ 	.word	0x00000000
        /*08a4*/ 	.short	0x010a
        /*08a6*/ 	.byte	0x04
	.zero		1


	//   ....[124]....
        /*08a8*/ 	.word	0x00004410
        /*08ac*/ 	.word	0x000000ff
        /*08b0*/ 	.word	0x00000210
        /*08b4*/ 	.short	0x010a
        /*08b6*/ 	.byte	0x17
	.zero		1


	//   ....[125]....
        /*08b8*/ 	.word	0x000044f0
        /*08bc*/ 	.word	0x000000ff
        /*08c0*/ 	.word	0x00000000
        /*08c4*/ 	.short	0x010a
        /*08c6*/ 	.byte	0x05
	.zero		1


	//   ....[126]....
        /*08c8*/ 	.word	0x00004630
        /*08cc*/ 	.word	0x000000ff
        /*08d0*/ 	.word	0x00000000
        /*08d4*/ 	.short	0x010a
        /*08d6*/ 	.byte	0x04
	.zero		1


	//   ....[127]....
        /*08d8*/ 	.word	0x00004820
        /*08dc*/ 	.word	0x000000ff
        /*08e0*/ 	.word	0x00000000
        /*08e4*/ 	.short	0x010a
        /*08e6*/ 	.byte	0x04
	.zero		1


	//   ....[128]....
        /*08e8*/ 	.word	0x000048b0
        /*08ec*/ 	.word	0x000000ff
        /*08f0*/ 	.word	0x00000000
        /*08f4*/ 	.short	0x010a
        /*08f6*/ 	.byte	0x05
	.zero		1


	//   ....[129]....
        /*08f8*/ 	.word	0x00004940
        /*08fc*/ 	.word	0x000000ff
        /*0900*/ 	.word	0x00000000
        /*0904*/ 	.short	0x010a
        /*0906*/ 	.byte	0x05
	.zero		1


	//   ....[130]....
        /*0908*/ 	.word	0x000049d0
        /*090c*/ 	.word	0x000000ff
        /*0910*/ 	.word	0x00000000
        /*0914*/ 	.short	0x010a
        /*0916*/ 	.byte	0x04
	.zero		1


	//   ....[131]....
        /*0918*/ 	.word	0x00004ec0
        /*091c*/ 	.word	0x00000003
        /*0920*/ 	.word	0x000001d0
        /*0924*/ 	.short	0x010a
        /*0926*/ 	.byte	0xff
	.zero		1


	//   ....[132]....
        /*0928*/ 	.word	0x00005030
        /*092c*/ 	.word	0x00000000
        /*0930*/ 	.word	0x00000000
        /*0934*/ 	.short	0x0101
        /*0936*/ 	.byte	0xff
	.zero		1


	//   ....[133]....
        /*0938*/ 	.word	0x000054f0
        /*093c*/ 	.word	0x000000ff
        /*0940*/ 	.word	0x000001c8
        /*0944*/ 	.short	0x010a
        /*0946*/ 	.byte	0x11
	.zero		1


	//   ....[134]....
        /*0948*/ 	.word	0x00005680
        /*094c*/ 	.word	0x000000ff
        /*0950*/ 	.word	0x000001b8
        /*0954*/ 	.short	0x010a
        /*0956*/ 	.byte	0x11
	.zero		1


	//   ....[135]....
        /*0958*/ 	.word	0x00005890
        /*095c*/ 	.word	0x000000ff
        /*0960*/ 	.word	0x000001b0
        /*0964*/ 	.short	0x010b
        /*0966*/ 	.byte	0x11
	.zero		1


	//   ....[136]....
        /*0968*/ 	.word	0x000058a0
        /*096c*/ 	.word	0x000000ff
        /*0970*/ 	.word	0x00000000
        /*0974*/ 	.short	0x0101
        /*0976*/ 	.byte	0x30
	.zero		1


	//   ....[137]....
        /*0978*/ 	.word	0x000058e0
        /*097c*/ 	.word	0x00000000
        /*0980*/ 	.word	0x000001b8
        /*0984*/ 	.short	0x010a
        /*0986*/ 	.byte	0xff
	.zero		1


	//   ....[138]....
        /*0988*/ 	.word	0x00005c10
        /*098c*/ 	.word	0x00000003
        /*0990*/ 	.word	0x000001d0
        /*0994*/ 	.short	0x010a
        /*0996*/ 	.byte	0xff
	.zero		1


	//   ....[139]....
        /*0998*/ 	.word	0x00005d90
        /*099c*/ 	.word	0x00000000
        /*09a0*/ 	.word	0x00000000
        /*09a4*/ 	.short	0x0101
        /*09a6*/ 	.byte	0xff
	.zero		1


	//   ....[140]....
        /*09a8*/ 	.word	0x000067f0
        /*09ac*/ 	.word	0x000000ff
        /*09b0*/ 	.word	0x000001b0
        /*09b4*/ 	.short	0x010a
        /*09b6*/ 	.byte	0x2c
	.zero		1


	//   ....[141]....
        /*09b8*/ 	.word	0x00006800
        /*09bc*/ 	.word	0x00000010
        /*09c0*/ 	.word	0x000001f0
        /*09c4*/ 	.short	0x010a
        /*09c6*/ 	.byte	0xff
	.zero		1


	//   ....[142]....
        /*09c8*/ 	.word	0x000069b0
        /*09cc*/ 	.word	0x000000ff
        /*09d0*/ 	.word	0x000001b0
        /*09d4*/ 	.short	0x010a
        /*09d6*/ 	.byte	0x2c
	.zero		1


	//   ....[143]....
        /*09d8*/ 	.word	0x00006a90
        /*09dc*/ 	.word	0x000000ff
        /*09e0*/ 	.word	0x00000000
        /*09e4*/ 	.short	0x0101
        /*09e6*/ 	.byte	0x04
	.zero		1


	//   ....[144]....
        /*09e8*/ 	.word	0x00006af0
        /*09ec*/ 	.word	0x00000010
        /*09f0*/ 	.word	0x000001f0
        /*09f4*/ 	.short	0x010a
        /*09f6*/ 	.byte	0xff
	.zero		1


	//   ....[145]....
        /*09f8*/ 	.word	0x00006db0
        /*09fc*/ 	.word	0x000000ff
        /*0a00*/ 	.word	0x00000000
        /*0a04*/ 	.short	0x0101
        /*0a06*/ 	.byte	0x04
	.zero		1


	//   ....[146]....
        /*0a08*/ 	.word	0x000077b0
        /*0a0c*/ 	.word	0x00000000
        /*0a10*/ 	.word	0x00000240
        /*0a14*/ 	.short	0x010a
        /*0a16*/ 	.byte	0xff
	.zero		1


	//   ....[147]....
        /*0a18*/ 	.word	0x00007810
        /*0a1c*/ 	.word	0x00000000
        /*0a20*/ 	.word	0x000000d8
        /*0a24*/ 	.short	0x010a
        /*0a26*/ 	.byte	0xff
	.zero		1


	//   ....[148]....
        /*0a28*/ 	.word	0x00007870
        /*0a2c*/ 	.word	0x00000000
        /*0a30*/ 	.word	0x000000d8
        /*0a34*/ 	.short	0x010a
        /*0a36*/ 	.byte	0xff
	.zero		1


	//   ....[149]....
        /*0a38*/ 	.word	0x000078c0
        /*0a3c*/ 	.word	0x00000003
        /*0a40*/ 	.word	0x000001d0
        /*0a44*/ 	.short	0x010a
        /*0a46*/ 	.byte	0xff
	.zero		1


	//   ....[150]....
        /*0a48*/ 	.word	0x00007920
        /*0a4c*/ 	.word	0x00000000
        /*0a50*/ 	.word	0x00000000
        /*0a54*/ 	.short	0x010a
        /*0a56*/ 	.byte	0xff
	.zero		1


	//   ....[151]....
        /*0a58*/ 	.word	0x00007980
        /*0a5c*/ 	.word	0x00000000
        /*0a60*/ 	.word	0x00000000
        /*0a64*/ 	.short	0x010a
        /*0a66*/ 	.byte	0xff
	.zero		1


	//   ....[152]....
        /*0a68*/ 	.word	0x000079e0
        /*0a6c*/ 	.word	0x00000000
        /*0a70*/ 	.word	0x00000000
        /*0a74*/ 	.short	0x010a
        /*0a76*/ 	.byte	0xff
	.zero		1


	//   ....[153]....
        /*0a78*/ 	.word	0x00007a40
        /*0a7c*/ 	.word	0x00000000
        /*0a80*/ 	.word	0x00000000
        /*0a84*/ 	.short	0x010a
        /*0a86*/ 	.byte	0xff
	.zero		1


	//   ....[154]....
        /*0a88*/ 	.word	0x00007aa0
        /*0a8c*/ 	.word	0x00000000
        /*0a90*/ 	.word	0x00000000
        /*0a94*/ 	.short	0x010a
        /*0a96*/ 	.byte	0xff
	.zero		1


	//   ....[155]....
        /*0a98*/ 	.word	0x00007b00
        /*0a9c*/ 	.word	0x00000000
        /*0aa0*/ 	.word	0x00000000
        /*0aa4*/ 	.short	0x010a
        /*0aa6*/ 	.byte	0xff
	.zero		1


	//   ....[156]....
        /*0aa8*/ 	.word	0x00007b60
        /*0aac*/ 	.word	0x00000000
        /*0ab0*/ 	.word	0x00000000
        /*0ab4*/ 	.short	0x010a
        /*0ab6*/ 	.byte	0xff
	.zero		1


	//   ....[157]....
        /*0ab8*/ 	.word	0x00007bc0
        /*0abc*/ 	.word	0x00000000
        /*0ac0*/ 	.word	0x00000000
        /*0ac4*/ 	.short	0x010a
        /*0ac6*/ 	.byte	0xff
	.zero		1


	//   ....[158]....
        /*0ac8*/ 	.word	0x00007c20
        /*0acc*/ 	.word	0x00000000
        /*0ad0*/ 	.word	0x00000000
        /*0ad4*/ 	.short	0x010a
        /*0ad6*/ 	.byte	0xff
	.zero		1


	//   ....[159]....
        /*0ad8*/ 	.word	0x00007c80
        /*0adc*/ 	.word	0x00000000
        /*0ae0*/ 	.word	0x00000000
        /*0ae4*/ 	.short	0x010a
        /*0ae6*/ 	.byte	0xff
	.zero		1


	//   ....[160]....
        /*0ae8*/ 	.word	0x00007ce0
        /*0aec*/ 	.word	0x00000000
        /*0af0*/ 	.word	0x00000000
        /*0af4*/ 	.short	0x010a
        /*0af6*/ 	.byte	0xff
	.zero		1


	//   ....[161]....
        /*0af8*/ 	.word	0x00007d40
        /*0afc*/ 	.word	0x00000000
        /*0b00*/ 	.word	0x00000000
        /*0b04*/ 	.short	0x010a
        /*0b06*/ 	.byte	0xff
	.zero		1


	//   ....[162]....
        /*0b08*/ 	.word	0x00007da0
        /*0b0c*/ 	.word	0x00000000
        /*0b10*/ 	.word	0x00000000
        /*0b14*/ 	.short	0x010a
        /*0b16*/ 	.byte	0xff
	.zero		1


	//   ....[163]....
        /*0b18*/ 	.word	0x00007e00
        /*0b1c*/ 	.word	0x00000000
        /*0b20*/ 	.word	0x00000000
        /*0b24*/ 	.short	0x010a
        /*0b26*/ 	.byte	0xff
	.zero		1


	//   ....[164]....
        /*0b28*/ 	.word	0x00007e60
        /*0b2c*/ 	.word	0x00000000
        /*0b30*/ 	.word	0x00000000
        /*0b34*/ 	.short	0x010a
        /*0b36*/ 	.byte	0xff
	.zero		1


	//   ....[165]....
        /*0b38*/ 	.word	0x00007ec0
        /*0b3c*/ 	.word	0x00000000
        /*0b40*/ 	.word	0x00000000
        /*0b44*/ 	.short	0x010a
        /*0b46*/ 	.byte	0xff
	.zero		1


	//   ....[166]....
        /*0b48*/ 	.word	0x00007f20
        /*0b4c*/ 	.word	0x00000000
        /*0b50*/ 	.word	0x00000000
        /*0b54*/ 	.short	0x010a
        /*0b56*/ 	.byte	0xff
	.zero		1


	//   ....[167]....
        /*0b58*/ 	.word	0x00007f80
        /*0b5c*/ 	.word	0x00000000
        /*0b60*/ 	.word	0x00000000
        /*0b64*/ 	.short	0x010a
        /*0b66*/ 	.byte	0xff
	.zero		1


	//   ....[168]....
        /*0b68*/ 	.word	0x00007fe0
        /*0b6c*/ 	.word	0x00000000
        /*0b70*/ 	.word	0x00000000
        /*0b74*/ 	.short	0x010a
        /*0b76*/ 	.byte	0xff
	.zero		1


	//   ....[169]....
        /*0b78*/ 	.word	0x00008040
        /*0b7c*/ 	.word	0x00000000
        /*0b80*/ 	.word	0x00000000
        /*0b84*/ 	.short	0x010a
        /*0b86*/ 	.byte	0xff
	.zero		1


	//   ....[170]....
        /*0b88*/ 	.word	0x000080a0
        /*0b8c*/ 	.word	0x00000000
        /*0b90*/ 	.word	0x00000000
        /*0b94*/ 	.short	0x010a
        /*0b96*/ 	.byte	0xff
	.zero		1


	//   ....[171]....
        /*0b98*/ 	.word	0x00008100
        /*0b9c*/ 	.word	0x00000000
        /*0ba0*/ 	.word	0x00000000
        /*0ba4*/ 	.short	0x010a
        /*0ba6*/ 	.byte	0xff
	.zero		1


	//   ....[172]....
        /*0ba8*/ 	.word	0x00008160
        /*0bac*/ 	.word	0x00000000
        /*0bb0*/ 	.word	0x00000000
        /*0bb4*/ 	.short	0x010a
        /*0bb6*/ 	.byte	0xff
	.zero		1


	//   ....[173]....
        /*0bb8*/ 	.word	0x000081c0
        /*0bbc*/ 	.word	0x00000000
        /*0bc0*/ 	.word	0x00000000
        /*0bc4*/ 	.short	0x010a
        /*0bc6*/ 	.byte	0xff
	.zero		1


	//   ....[174]....
        /*0bc8*/ 	.word	0x00008220
        /*0bcc*/ 	.word	0x00000000
        /*0bd0*/ 	.word	0x00000000
        /*0bd4*/ 	.short	0x010a
        /*0bd6*/ 	.byte	0xff
	.zero		1


	//   ....[175]....
        /*0bd8*/ 	.word	0x00008280
        /*0bdc*/ 	.word	0x00000000
        /*0be0*/ 	.word	0x00000000
        /*0be4*/ 	.short	0x010a
        /*0be6*/ 	.byte	0xff
	.zero		1


	//   ....[176]....
        /*0be8*/ 	.word	0x000082d0
        /*0bec*/ 	.word	0x00000002
        /*0bf0*/ 	.word	0x00000230
        /*0bf4*/ 	.short	0x010a
        /*0bf6*/ 	.byte	0xff
	.zero		1


	//   ....[177]....
        /*0bf8*/ 	.word	0x00008330
        /*0bfc*/ 	.word	0x00000002
        /*0c00*/ 	.word	0x000001e0
        /*0c04*/ 	.short	0x010a
        /*0c06*/ 	.byte	0xff
	.zero		1


	//   ....[178]....
        /*0c08*/ 	.word	0x00008380
        /*0c0c*/ 	.word	0x00000002
        /*0c10*/ 	.word	0x000001d0
        /*0c14*/ 	.short	0x010a
        /*0c16*/ 	.byte	0xff
	.zero		1


	//   ....[179]....
        /*0c18*/ 	.word	0x000083e0
        /*0c1c*/ 	.word	0x00000000
        /*0c20*/ 	.word	0x000001e0
        /*0c24*/ 	.short	0x010a
        /*0c26*/ 	.byte	0xff
	.zero		1


	//   ....[180]....
        /*0c28*/ 	.word	0x00008430
        /*0c2c*/ 	.word	0x00000000
        /*0c30*/ 	.word	0x000001d0
        /*0c34*/ 	.short	0x010a
        /*0c36*/ 	.byte	0xff
	.zero		1


	//   ....[181]....
        /*0c38*/ 	.word	0x00008490
        /*0c3c*/ 	.word	0x00000002
        /*0c40*/ 	.word	0x00000210
        /*0c44*/ 	.short	0x010a
        /*0c46*/ 	.byte	0xff
	.zero		1


	//   ....[182]....
        /*0c48*/ 	.word	0x000084f0
        /*0c4c*/ 	.word	0x00000000
        /*0c50*/ 	.word	0x00000000
        /*0c54*/ 	.short	0x010a
        /*0c56*/ 	.byte	0xff
	.zero		1


	//   ....[183]....
        /*0c58*/ 	.word	0x00008550
        /*0c5c*/ 	.word	0x00000000
        /*0c60*/ 	.word	0x00000000
        /*0c64*/ 	.short	0x010a
        /*0c66*/ 	.byte	0xff
	.zero		1


	//   ....[184]....
        /*0c68*/ 	.word	0x000085b0
        /*0c6c*/ 	.word	0x00000000
        /*0c70*/ 	.word	0x00000000
        /*0c74*/ 	.short	0x010a
        /*0c76*/ 	.byte	0xff
	.zero		1


	//   ....[185]....
        /*0c78*/ 	.word	0x00008610
        /*0c7c*/ 	.word	0x00000000
        /*0c80*/ 	.word	0x00000000
        /*0c84*/ 	.short	0x010a
        /*0c86*/ 	.byte	0xff
	.zero		1


	//   ....[186]....
        /*0c88*/ 	.word	0x00008670
        /*0c8c*/ 	.word	0x00000000
        /*0c90*/ 	.word	0x00000000
        /*0c94*/ 	.short	0x010a
        /*0c96*/ 	.byte	0xff
	.zero		1


	//   ....[187]....
        /*0c98*/ 	.word	0x000086c0
        /*0c9c*/ 	.word	0x00000003
        /*0ca0*/ 	.word	0x000001d0
        /*0ca4*/ 	.short	0x010a
        /*0ca6*/ 	.byte	0xff
	.zero		1


	//   ....[188]....
        /*0ca8*/ 	.word	0x00008720
        /*0cac*/ 	.word	0x00000000
        /*0cb0*/ 	.word	0x000001c8
        /*0cb4*/ 	.short	0x010a
        /*0cb6*/ 	.byte	0xff
	.zero		1


	//   ....[189]....
        /*0cb8*/ 	.word	0x00008780
        /*0cbc*/ 	.word	0x00000000
        /*0cc0*/ 	.word	0x000001b8
        /*0cc4*/ 	.short	0x010a
        /*0cc6*/ 	.byte	0xff
	.zero		1


	//   ....[190]....
        /*0cc8*/ 	.word	0x000087d0
        /*0ccc*/ 	.word	0x00000003
        /*0cd0*/ 	.word	0x000001d0
        /*0cd4*/ 	.short	0x010a
        /*0cd6*/ 	.byte	0xff
	.zero		1


	//   ....[191]....
        /*0cd8*/ 	.word	0x00008830
        /*0cdc*/ 	.word	0x00000000
        /*0ce0*/ 	.word	0x000001b0
        /*0ce4*/ 	.short	0x010a
        /*0ce6*/ 	.byte	0xff
	.zero		1


	//   ....[192]....
        /*0ce8*/ 	.word	0x00008880
        /*0cec*/ 	.word	0x00000010
        /*0cf0*/ 	.word	0x000001f0
        /*0cf4*/ 	.short	0x010a
        /*0cf6*/ 	.byte	0xff
	.zero		1


	//----- nvinfo : EIATTR_NUM_MBARRIERS
	.align		4
.L_47:
        /*0cf8*/ 	.byte	0x03, 0x38
        /*0cfa*/ 	.short	0x004a


	//----- nvinfo : EIATTR_EXIT_INSTR_OFFSETS
	.align		4
        /*0cfc*/ 	.byte	0x04, 0x1c
        /*0cfe*/ 	.short	(.L_49 - .L_48)


	//   ....[0]....
.L_48:
        /*0d00*/ 	.word	0x00003850


	//   ....[1]....
        /*0d04*/ 	.word	0x00003d40


	//   ....[2]....
        /*0d08*/ 	.word	0x00003da0


	//   ....[3]....
        /*0d0c*/ 	.word	0x00004c30


	//   ....[4]....
        /*0d10*/ 	.word	0x00005910


	//   ....[5]....
        /*0d14*/ 	.word	0x00005950


	//   ....[6]....
        /*0d18*/ 	.word	0x000077a0


	//----- nvinfo : EIATTR_MAX_THREADS
	.align		4
.L_49:
        /*0d1c*/ 	.byte	0x04, 0x05
        /*0d1e*/ 	.short	(.L_51 - .L_50)
.L_50:
        /*0d20*/ 	.word	0x00000100
        /*0d24*/ 	.word	0x00000001
        /*0d28*/ 	.word	0x00000001


	//----- nvinfo : EIATTR_CRS_STACK_SIZE
	.align		4
.L_51:
        /*0d2c*/ 	.byte	0x04, 0x1e
        /*0d2e*/ 	.short	(.L_53 - .L_52)
.L_52:
        /*0d30*/ 	.word	0x00000000


	//----- nvinfo : EIATTR_CBANK_PARAM_SIZE
	.align		4
.L_53:
        /*0d34*/ 	.byte	0x03, 0x19
        /*0d36*/ 	.short	0x0800


	//----- nvinfo : EIATTR_PARAM_CBANK
	.align		4
        /*0d38*/ 	.byte	0x04, 0x0a
        /*0d3a*/ 	.short	(.L_55 - .L_54)
	.align		4
.L_54:
        /*0d3c*/ 	.word	index@(.nv.constant0._ZN7cutlass13device_kernelINS_4gemm6kernel13GemmUniversalIN4cute5tupleIJiiiiEEENS1_10collective13CollectiveMmaINS1_35MainloopSm100TmaUmmaWarpSpecializedILi27ELi2ELi4ENS5_IJNS4_1CILi2EEENSA_ILi1EEESC_EEEEENS5_IJNSA_ILi64EEESF_SF_EEEaNS5_IJlSC_lEEEaSH_NS4_8TiledMMAINS4_8MMA_AtomIJNS4_15SM100_MMA_S8_SSIaaiLi64ELi64ELNS4_4UMMA5MajorE0ELSM_0ELNSL_8SaturateE0EEEEEENS4_6LayoutINS5_IJSC_SC_SC_EEENS5_IJNSA_ILi0EEESS_SS_EEEEENS5_IJNS4_10UnderscoreESV_SV_EEEEENS4_13SM90_TMA_LOADENS4_14ComposedLayoutINS4_7SwizzleILi2ELi4ELi3EEENS4_18smem_ptr_flag_bitsILi8EEENSQ_INS5_IJNSA_ILi8EEESF_EEENS5_IJSF_SC_EEEEEEEvNS4_8identityENS4_23SM90_TMA_LOAD_MULTICASTES18_vS19_EENS_8epilogue10collective18CollectiveEpilogueINS1C_23Sm100TmaWarpSpecializedILi1ELi1ELi32ELb0ELb0EEEJSG_NS5_IJNSQ_ISF_SC_EES1H_EEEaSH_aSH_NS1C_6fusion15FusionCallbacksIS1G_NS1J_17LinearCombinationIaiaiLNS_15FloatRoundStyleE2EEESG_S1I_JEEENS4_5SM1004TMEM4LOAD26SM100_TMEM_LOAD_16dp32b32xESY_S18_NS4_39AutoVectorizingCopyWithAssumedAlignmentILi128EEENS4_14SM90_TMA_STOREES18_S1U_S1U_EEEvvEEEEvNT_6ParamsE)
        /*0d40*/ 	.short	0x0380
        /*0d42*/ 	.short	0x0800


	//----- nvinfo : EIATTR_SW_WAR
	.align		4
.L_55:
        /*0d44*/ 	.byte	0x04, 0x36
        /*0d46*/ 	.short	(.L_57 - .L_56)
.L_56:
        /*0d48*/ 	.word	0x00000008
.L_57:


//--------------------- .nv.callgraph             --------------------------
	.section	.nv.callgraph,"",@"SHT_CUDA_CALLGRAPH"
	.align	4
	.sectionentsize	8
	.align		4
        /*0000*/ 	.word	0x00000000
	.align		4
        /*0004*/ 	.word	0xffffffff
	.align		4
        /*0008*/ 	.word	index@(_ZN7cutlass13device_kernelINS_4gemm6kernel13GemmUniversalIN4cute5tupleIJiiiiEEENS1_10collective13CollectiveMmaINS1_35MainloopSm100TmaUmmaWarpSpecializedILi27ELi2ELi4ENS5_IJNS4_1CILi2EEENSA_ILi1EEESC_EEEEENS5_IJNSA_ILi64EEESF_SF_EEEaNS5_IJlSC_lEEEaSH_NS4_8TiledMMAINS4_8MMA_AtomIJNS4_15SM100_MMA_S8_SSIaaiLi64ELi64ELNS4_4UMMA5MajorE0ELSM_0ELNSL_8SaturateE0EEEEEENS4_6LayoutINS5_IJSC_SC_SC_EEENS5_IJNSA_ILi0EEESS_SS_EEEEENS5_IJNS4_10UnderscoreESV_SV_EEEEENS4_13SM90_TMA_LOADENS4_14ComposedLayoutINS4_7SwizzleILi2ELi4ELi3EEENS4_18smem_ptr_flag_bitsILi8EEENSQ_INS5_IJNSA_ILi8EEESF_EEENS5_IJSF_SC_EEEEEEEvNS4_8identityENS4_23SM90_TMA_LOAD_MULTICASTES18_vS19_EENS_8epilogue10collective18CollectiveEpilogueINS1C_23Sm100TmaWarpSpecializedILi1ELi1ELi32ELb0ELb0EEEJSG_NS5_IJNSQ_ISF_SC_EES1H_EEEaSH_aSH_NS1C_6fusion15FusionCallbacksIS1G_NS1J_17LinearCombinationIaiaiLNS_15FloatRoundStyleE2EEESG_S1I_JEEENS4_5SM1004TMEM4LOAD26SM100_TMEM_LOAD_16dp32b32xESY_S18_NS4_39AutoVectorizingCopyWithAssumedAlignmentILi128EEENS4_14SM90_TMA_STOREES18_S1U_S1U_EEEvvEEEEvNT_6ParamsE)
	.align		4
        /*000c*/ 	.word	index@(__assertfail)
	.align		4
        /*0010*/ 	.word	0x00000000
	.align		4
        /*0014*/ 	.word	0xfffffffe
	.align		4
        /*0018*/ 	.word	0x00000000
	.align		4
        /*001c*/ 	.word	0xfffffffd
	.align		4
        /*0020*/ 	.word	0x00000000
	.align		4
        /*0024*/ 	.word	0xfffffffc


//--------------------- .nv.constant4             --------------------------
	.section	.nv.constant4,"a",@progbits
	.align	8
	.align		8
.nv.constant4:
        /*0000*/ 	.dword	__assertfail
	.align		8
        /*0008*/ 	.dword	__unnamed_1
	.align		8
        /*0010*/ 	.dword	__unnamed_2
	.align		8
        /*0018*/ 	.dword	_ZN40_INTERNAL_a0073d29_4_k_cu_6b4d4a19_105864cuda3std3__45__cpo5beginE
	.align		8
        /*0020*/ 	.dword	_ZN40_INTERNAL_a0073d29_4_k_cu_6b4d4a19_105864cuda3std3__45__cpo3endE
	.align		8
        /*0028*/ 	.dword	_ZN40_INTERNAL_a0073d29_4_k_cu_6b4d4a19_105864cuda3std3__45__cpo6cbeginE
	.align		8
        /*0030*/ 	.dword	_ZN40_INTERNAL_a0073d29_4_k_cu_6b4d4a19_105864cuda3std3__45__cpo4cendE
	.align		8
        /*0038*/ 	.dword	_ZN40_INTERNAL_a0073d29_4_k_cu_6b4d4a19_105864cuda3std3__442_GLOBAL__N__a0073d29_4_k_cu_6b4d4a19_105866ignoreE
	.align		8
        /*0040*/ 	.dword	_ZN40_INTERNAL_a0073d29_4_k_cu_6b4d4a19_105864cuda3std3__419piecewise_constructE
	.align		8
        /*0048*/ 	.dword	_ZN40_INTERNAL_a0073d29_4_k_cu_6b4d4a19_105864cuda3std3__48in_placeE
	.align		8
        /*0050*/ 	.dword	_ZN40_INTERNAL_a0073d29_4_k_cu_6b4d4a19_105864cuda3std6ranges3__45__cpo4swapE
	.align		8
        /*0058*/ 	.dword	_ZN40_INTERNAL_a0073d29_4_k_cu_6b4d4a19_105864cuda3std6ranges3__45__cpo9iter_moveE
	.align		8
        /*0060*/ 	.dword	_ZN40_INTERNAL_a0073d29_4_k_cu_6b4d4a19_105864cute7productE
	.align		8
        /*0068*/ 	.dword	_ZN40_INTERNAL_a0073d29_4_k_cu_6b4d4a19_105864cute1_E
	.align		8
        /*0070*/ 	.dword	$str$25
	.align		8
        /*0078*/ 	.dword	$str$26
	.align		8
        /*0080*/ 	.dword	$str$27
	.align		8
        /*0088*/ 	.dword	$str$28


//--------------------- .text._ZN7cutlass13device_kernelINS_4gemm6kernel13GemmUniversalIN4cute5tupleIJiiiiEEENS1_10collective13CollectiveMmaINS1_35MainloopSm100TmaUmmaWarpSpecializedILi27ELi2ELi4ENS5_IJNS4_1CILi2EEENSA_ILi1EEESC_EEEEENS5_IJNSA_ILi64EEESF_SF_EEEaNS5_IJlSC_lEEEaSH_NS4_8TiledMMAINS4_8MMA_AtomIJNS4_15SM100_MMA_S8_SSIaaiLi64ELi64ELNS4_4UMMA5MajorE0ELSM_0ELNSL_8SaturateE0EEEEEENS4_6LayoutINS5_IJSC_SC_SC_EEENS5_IJNSA_ILi0EEESS_SS_EEEEENS5_IJNS4_10UnderscoreESV_SV_EEEEENS4_13SM90_TMA_LOADENS4_14ComposedLayoutINS4_7SwizzleILi2ELi4ELi3EEENS4_18smem_ptr_flag_bitsILi8EEENSQ_INS5_IJNSA_ILi8EEESF_EEENS5_IJSF_SC_EEEEEEEvNS4_8identityENS4_23SM90_TMA_LOAD_MULTICASTES18_vS19_EENS_8epilogue10collective18CollectiveEpilogueINS1C_23Sm100TmaWarpSpecializedILi1ELi1ELi32ELb0ELb0EEEJSG_NS5_IJNSQ_ISF_SC_EES1H_EEEaSH_aSH_NS1C_6fusion15FusionCallbacksIS1G_NS1J_17LinearCombinationIaiaiLNS_15FloatRoundStyleE2EEESG_S1I_JEEENS4_5SM1004TMEM4LOAD26SM100_TMEM_LOAD_16dp32b32xESY_S18_NS4_39AutoVectorizingCopyWithAssumedAlignmentILi128EEENS4_14SM90_TMA_STOREES18_S1U_S1U_EEEvvEEEEvNT_6ParamsE --------------------------
	.section	.text._ZN7cutlass13device_kernelINS_4gemm6kernel13GemmUniversalIN4cute5tupleIJiiiiEEENS1_10collective13CollectiveMmaINS1_35MainloopSm100TmaUmmaWarpSpecializedILi27ELi2ELi4ENS5_IJNS4_1CILi2EEENSA_ILi1EEESC_EEEEENS5_IJNSA_ILi64EEESF_SF_EEEaNS5_IJlSC_lEEEaSH_NS4_8TiledMMAINS4_8MMA_AtomIJNS4_15SM100_MMA_S8_SSIaaiLi64ELi64ELNS4_4UMMA5MajorE0ELSM_0ELNSL_8SaturateE0EEEEEENS4_6LayoutINS5_IJSC_SC_SC_EEENS5_IJNSA_ILi0EEESS_SS_EEEEENS5_IJNS4_10UnderscoreESV_SV_EEEEENS4_13SM90_TMA_LOADENS4_14ComposedLayoutINS4_7SwizzleILi2ELi4ELi3EEENS4_18smem_ptr_flag_bitsILi8EEENSQ_INS5_IJNSA_ILi8EEESF_EEENS5_IJSF_SC_EEEEEEEvNS4_8identityENS4_23SM90_TMA_LOAD_MULTICASTES18_vS19_EENS_8epilogue10collective18CollectiveEpilogueINS1C_23Sm100TmaWarpSpecializedILi1ELi1ELi32ELb0ELb0EEEJSG_NS5_IJNSQ_ISF_SC_EES1H_EEEaSH_aSH_NS1C_6fusion15FusionCallbacksIS1G_NS1J_17LinearCombinationIaiaiLNS_15FloatRoundStyleE2EEESG_S1I_JEEENS4_5SM1004TMEM4LOAD26SM100_TMEM_LOAD_16dp32b32xESY_S18_NS4_39AutoVectorizingCopyWithAssumedAlignmentILi128EEENS4_14SM90_TMA_STOREES18_S1U_S1U_EEEvvEEEEvNT_6ParamsE,"ax",@progbits
	.align	128
.text._ZN7cutlass13device_kernelINS_4gemm6kernel13GemmUniversalIN4cute5tupleIJiiiiEEENS1_10collective13CollectiveMmaINS1_35MainloopSm100TmaUmmaWarpSpecializedILi27ELi2ELi4ENS5_IJNS4_1CILi2EEENSA_ILi1EEESC_EEEEENS5_IJNSA_ILi64EEESF_SF_EEEaNS5_IJlSC_lEEEaSH_NS4_8TiledMMAINS4_8MMA_AtomIJNS4_15SM100_MMA_S8_SSIaaiLi64ELi64ELNS4_4UMMA5MajorE0ELSM_0ELNSL_8SaturateE0EEEEEENS4_6LayoutINS5_IJSC_SC_SC_EEENS5_IJNSA_ILi0EEESS_SS_EEEEENS5_IJNS4_10UnderscoreESV_SV_EEEEENS4_13SM90_TMA_LOADENS4_14ComposedLayoutINS4_7SwizzleILi2ELi4ELi3EEENS4_18smem_ptr_flag_bitsILi8EEENSQ_INS5_IJNSA_ILi8EEESF_EEENS5_IJSF_SC_EEEEEEEvNS4_8identityENS4_23SM90_TMA_LOAD_MULTICASTES18_vS19_EENS_8epilogue10collective18CollectiveEpilogueINS1C_23Sm100TmaWarpSpecializedILi1ELi1ELi32ELb0ELb0EEEJSG_NS5_IJNSQ_ISF_SC_EES1H_EEEaSH_aSH_NS1C_6fusion15FusionCallbacksIS1G_NS1J_17LinearCombinationIaiaiLNS_15FloatRoundStyleE2EEESG_S1I_JEEENS4_5SM1004TMEM4LOAD26SM100_TMEM_LOAD_16dp32b32xESY_S18_NS4_39AutoVectorizingCopyWithAssumedAlignmentILi128EEENS4_14SM90_TMA_STOREES18_S1U_S1U_EEEvvEEEEvNT_6ParamsE:
        .type           _ZN7cutlass13device_kernelINS_4gemm6kernel13GemmUniversalIN4cute5tupleIJiiiiEEENS1_10collective13CollectiveMmaINS1_35MainloopSm100TmaUmmaWarpSpecializedILi27ELi2ELi4ENS5_IJNS4_1CILi2EEENSA_ILi1EEESC_EEEEENS5_IJNSA_ILi64EEESF_SF_EEEaNS5_IJlSC_lEEEaSH_NS4_8TiledMMAINS4_8MMA_AtomIJNS4_15SM100_MMA_S8_SSIaaiLi64ELi64ELNS4_4UMMA5MajorE0ELSM_0ELNSL_8SaturateE0EEEEEENS4_6LayoutINS5_IJSC_SC_SC_EEENS5_IJNSA_ILi0EEESS_SS_EEEEENS5_IJNS4_10UnderscoreESV_SV_EEEEENS4_13SM90_TMA_LOADENS4_14ComposedLayoutINS4_7SwizzleILi2ELi4ELi3EEENS4_18smem_ptr_flag_bitsILi8EEENSQ_INS5_IJNSA_ILi8EEESF_EEENS5_IJSF_SC_EEEEEEEvNS4_8identityENS4_23SM90_TMA_LOAD_MULTICASTES18_vS19_EENS_8epilogue10collective18CollectiveEpilogueINS1C_23Sm100TmaWarpSpecializedILi1ELi1ELi32ELb0ELb0EEEJSG_NS5_IJNSQ_ISF_SC_EES1H_EEEaSH_aSH_NS1C_6fusion15FusionCallbacksIS1G_NS1J_17LinearCombinationIaiaiLNS_15FloatRoundStyleE2EEESG_S1I_JEEENS4_5SM1004TMEM4LOAD26SM100_TMEM_LOAD_16dp32b32xESY_S18_NS4_39AutoVectorizingCopyWithAssumedAlignmentILi128EEENS4_14SM90_TMA_STOREES18_S1U_S1U_EEEvvEEEEvNT_6ParamsE,@function
        .size           _ZN7cutlass13device_kernelINS_4gemm6kernel13GemmUniversalIN4cute5tupleIJiiiiEEENS1_10collective13CollectiveMmaINS1_35MainloopSm100TmaUmmaWarpSpecializedILi27ELi2ELi4ENS5_IJNS4_1CILi2EEENSA_ILi1EEESC_EEEEENS5_IJNSA_ILi64EEESF_SF_EEEaNS5_IJlSC_lEEEaSH_NS4_8TiledMMAINS4_8MMA_AtomIJNS4_15SM100_MMA_S8_SSIaaiLi64ELi64ELNS4_4UMMA5MajorE0ELSM_0ELNSL_8SaturateE0EEEEEENS4_6LayoutINS5_IJSC_SC_SC_EEENS5_IJNSA_ILi0EEESS_SS_EEEEENS5_IJNS4_10UnderscoreESV_SV_EEEEENS4_13SM90_TMA_LOADENS4_14ComposedLayoutINS4_7SwizzleILi2ELi4ELi3EEENS4_18smem_ptr_flag_bitsILi8EEENSQ_INS5_IJNSA_ILi8EEESF_EEENS5_IJSF_SC_EEEEEEEvNS4_8identityENS4_23SM90_TMA_LOAD_MULTICASTES18_vS19_EENS_8epilogue10collective18CollectiveEpilogueINS1C_23Sm100TmaWarpSpecializedILi1ELi1ELi32ELb0ELb0EEEJSG_NS5_IJNSQ_ISF_SC_EES1H_EEEaSH_aSH_NS1C_6fusion15FusionCallbacksIS1G_NS1J_17LinearCombinationIaiaiLNS_15FloatRoundStyleE2EEESG_S1I_JEEENS4_5SM1004TMEM4LOAD26SM100_TMEM_LOAD_16dp32b32xESY_S18_NS4_39AutoVectorizingCopyWithAssumedAlignmentILi128EEENS4_14SM90_TMA_STOREES18_S1U_S1U_EEEvvEEEEvNT_6ParamsE,(.L_x_205 - _ZN7cutlass13device_kernelINS_4gemm6kernel13GemmUniversalIN4cute5tupleIJiiiiEEENS1_10collective13CollectiveMmaINS1_35MainloopSm100TmaUmmaWarpSpecializedILi27ELi2ELi4ENS5_IJNS4_1CILi2EEENSA_ILi1EEESC_EEEEENS5_IJNSA_ILi64EEESF_SF_EEEaNS5_IJlSC_lEEEaSH_NS4_8TiledMMAINS4_8MMA_AtomIJNS4_15SM100_MMA_S8_SSIaaiLi64ELi64ELNS4_4UMMA5MajorE0ELSM_0ELNSL_8SaturateE0EEEEEENS4_6LayoutINS5_IJSC_SC_SC_EEENS5_IJNSA_ILi0EEESS_SS_EEEEENS5_IJNS4_10UnderscoreESV_SV_EEEEENS4_13SM90_TMA_LOADENS4_14ComposedLayoutINS4_7SwizzleILi2ELi4ELi3EEENS4_18smem_ptr_flag_bitsILi8EEENSQ_INS5_IJNSA_ILi8EEESF_EEENS5_IJSF_SC_EEEEEEEvNS4_8identityENS4_23SM90_TMA_LOAD_MULTICASTES18_vS19_EENS_8epilogue10collective18CollectiveEpilogueINS1C_23Sm100TmaWarpSpecializedILi1ELi1ELi32ELb0ELb0EEEJSG_NS5_IJNSQ_ISF_SC_EES1H_EEEaSH_aSH_NS1C_6fusion15FusionCallbacksIS1G_NS1J_17LinearCombinationIaiaiLNS_15FloatRoundStyleE2EEESG_S1I_JEEENS4_5SM1004TMEM4LOAD26SM100_TMEM_LOAD_16dp32b32xESY_S18_NS4_39AutoVectorizingCopyWithAssumedAlignmentILi128EEENS4_14SM90_TMA_STOREES18_S1U_S1U_EEEvvEEEEvNT_6ParamsE)
        .other          _ZN7cutlass13device_kernelINS_4gemm6kernel13GemmUniversalIN4cute5tupleIJiiiiEEENS1_10collective13CollectiveMmaINS1_35MainloopSm100TmaUmmaWarpSpecializedILi27ELi2ELi4ENS5_IJNS4_1CILi2EEENSA_ILi1EEESC_EEEEENS5_IJNSA_ILi64EEESF_SF_EEEaNS5_IJlSC_lEEEaSH_NS4_8TiledMMAINS4_8MMA_AtomIJNS4_15SM100_MMA_S8_SSIaaiLi64ELi64ELNS4_4UMMA5MajorE0ELSM_0ELNSL_8SaturateE0EEEEEENS4_6LayoutINS5_IJSC_SC_SC_EEENS5_IJNSA_ILi0EEESS_SS_EEEEENS5_IJNS4_10UnderscoreESV_SV_EEEEENS4_13SM90_TMA_LOADENS4_14ComposedLayoutINS4_7SwizzleILi2ELi4ELi3EEENS4_18smem_ptr_flag_bitsILi8EEENSQ_INS5_IJNSA_ILi8EEESF_EEENS5_IJSF_SC_EEEEEEEvNS4_8identityENS4_23SM90_TMA_LOAD_MULTICASTES18_vS19_EENS_8epilogue10collective18CollectiveEpilogueINS1C_23Sm100TmaWarpSpecializedILi1ELi1ELi32ELb0ELb0EEEJSG_NS5_IJNSQ_ISF_SC_EES1H_EEEaSH_aSH_NS1C_6fusion15FusionCallbacksIS1G_NS1J_17LinearCombinationIaiaiLNS_15FloatRoundStyleE2EEESG_S1I_JEEENS4_5SM1004TMEM4LOAD26SM100_TMEM_LOAD_16dp32b32xESY_S18_NS4_39AutoVectorizingCopyWithAssumedAlignmentILi128EEENS4_14SM90_TMA_STOREES18_S1U_S1U_EEEvvEEEEvNT_6ParamsE,@"STO_CUDA_ENTRY STV_DEFAULT"
_ZN7cutlass13device_kernelINS_4gemm6kernel13GemmUniversalIN4cute5tupleIJiiiiEEENS1_10collective13CollectiveMmaINS1_35MainloopSm100TmaUmmaWarpSpecializedILi27ELi2ELi4ENS5_IJNS4_1CILi2EEENSA_ILi1EEESC_EEEEENS5_IJNSA_ILi64EEESF_SF_EEEaNS5_IJlSC_lEEEaSH_NS4_8TiledMMAINS4_8MMA_AtomIJNS4_15SM100_MMA_S8_SSIaaiLi64ELi64ELNS4_4UMMA5MajorE0ELSM_0ELNSL_8SaturateE0EEEEEENS4_6LayoutINS5_IJSC_SC_SC_EEENS5_IJNSA_ILi0EEESS_SS_EEEEENS5_IJNS4_10UnderscoreESV_SV_EEEEENS4_13SM90_TMA_LOADENS4_14ComposedLayoutINS4_7SwizzleILi2ELi4ELi3EEENS4_18smem_ptr_flag_bitsILi8EEENSQ_INS5_IJNSA_ILi8EEESF_EEENS5_IJSF_SC_EEEEEEEvNS4_8identityENS4_23SM90_TMA_LOAD_MULTICASTES18_vS19_EENS_8epilogue10collective18CollectiveEpilogueINS1C_23Sm100TmaWarpSpecializedILi1ELi1ELi32ELb0ELb0EEEJSG_NS5_IJNSQ_ISF_SC_EES1H_EEEaSH_aSH_NS1C_6fusion15FusionCallbacksIS1G_NS1J_17LinearCombinationIaiaiLNS_15FloatRoundStyleE2EEESG_S1I_JEEENS4_5SM1004TMEM4LOAD26SM100_TMEM_LOAD_16dp32b32xESY_S18_NS4_39AutoVectorizingCopyWithAssumedAlignmentILi128EEENS4_14SM90_TMA_STOREES18_S1U_S1U_EEEvvEEEEvNT_6ParamsE:
[----:B------:R-:W1:Y:S01]  /*0000*/  LDC R1, c[0x0][0x37c] ;  /* 0x0000df00ff017b82 */ /* 0x000e620000000800 */
[----:B------:R-:W2:Y:S01]  /*0010*/  S2R R69, SR_TID.X ;  /* 0x0000000000457919 */ /* 0x000ea20000002100 */
[----:B------:R-:W3:Y:S01]  /*0020*/  LDCU.64 UR8, c[0x0][0x890] ;  /* 0x00011200ff0877ac */ /* 0x000ee20008000a00 */
[----:B------:R-:W-:Y:S02]  /*0030*/  PRMT R80, RZ, 0x7610, R80 ;  /* 0x00007610ff507816 */ /* 0x000fe40000000050 */
[----:B------:R-:W-:Y:S01]  /*0040*/  ELECT P3, URZ, PT ;  /* 0x0000000000ff782f */ /* 0x000fe20003860000 */
[----:B---3--:R-:W-:-:S04]  /*0050*/  UISETP.NE.U32.AND UP0, UPT, UR8, URZ, UPT ;  /* 0x000000ff0800728c */ /* 0x008fc8000bf05070 */
[----:B------:R-:W-:Y:S01]  /*0060*/  UISETP.NE.AND.EX UP0, UPT, UR9, URZ, UPT, UP0 ;  /* 0x000000ff0900728c */ /* 0x000fe2000bf05300 */
[----:B--2---:R-:W-:-:S05]  /*0070*/  SHF.R.U32.HI R81, RZ, 0x5, R69 ;  /* 0x00000005ff517819 */ /* 0x004fca0000011645 */
[----:B------:R-:W2:Y:S02]  /*0080*/  SHFL.IDX PT, R0, R81, RZ, 0x1f ;  /* 0x00001fff51007589 */ /* 0x000ea400000e0000 */
[----:B--2---:R-:W-:Y:S01]  /*0090*/  R2UR UR18, R0 ;  /* 0x00000000001272ca */ /* 0x004fe200000e0000 */
[----:B-1----:R-:W-:-:S14]  /*00a0*/  BRA.U UP0, `(.L_x_0) ;  /* 0x0000000100307547 */ /* 0x002fdc000b800000 */
[----:B------:R-:W1:Y:S02]  /*00b0*/  LDCU.64 UR4, c[0x0][0x888] ;  /* 0x00011100ff0477ac */ /* 0x000e640008000a00 */
[----:B-1----:R-:W-:-:S04]  /*00c0*/  UISETP.NE.U32.AND UP0, UPT, UR4, URZ, UPT ;  /* 0x000000ff0400728c */ /* 0x002fc8000bf05070 */
[----:B------:R-:W-:-:S09]  /*00d0*/  UISETP.NE.AND.EX UP0, UPT, UR5, URZ, UPT, UP0 ;  /* 0x000000ff0500728c */ /* 0x000fd2000bf05300 */
[----:B------:R-:W-:Y:S05]  /*00e0*/  BRA.U !UP0, `(.L_x_1) ;  /* 0x0000000108147547 */ /* 0x000fea000b800000 */
[----:B------:R-:W1:Y:S01]  /*00f0*/  LDC.64 R2, c[0x0][0x888] ;  /* 0x00022200ff027b82 */ /* 0x000e620000000a00 */
[----:B------:R-:W1:Y:S02]  /*0100*/  LDCU.64 UR4, c[0x0][0x358] ;  /* 0x00006b00ff0477ac */ /* 0x000e640008000a00 */
[----:B-1----:R1:W5:Y:S01]  /*0110*/  LDG.E R39, desc[UR4][R2.64] ;  /* 0x0000000402277981 */ /* 0x002362000c1e1900 */
[----:B------:R-:W-:Y:S01]  /*0120*/  HFMA2 R80, -RZ, RZ, 0, 5.9604644775390625e-08 ;  /* 0x00000001ff507431 */ /* 0x000fe200000001ff */
[----:B------:R-:W-:Y:S05]  /*0130*/  BRA `(.L_x_0) ;  /* 0x00000000000c7947 */ /* 0x000fea0003800000 */
.L_x_1:
[----:B------:R-:W1:Y:S01]  /*0140*/  LDCU UR4, c[0x0][0x880] ;  /* 0x00011000ff0477ac */ /* 0x000e620008000800 */
[----:B------:R-:W-:Y:S01]  /*0150*/  HFMA2 R80, -RZ, RZ, 0, 5.9604644775390625e-08 ;  /* 0x00000001ff507431 */ /* 0x000fe200000001ff */
[----:B-1----:R-:W-:-:S07]  /*0160*/  MOV R39, UR4 ;  /* 0x0000000400277c02 */ /* 0x002fce0008000f00 */
.L_x_0:
[----:B------:R-:W2:Y:S02]  /*0170*/  LDCU.64 UR4, c[0x0][0x8b0] ;  /* 0x00011600ff0477ac */ /* 0x000ea40008000a00 */
[----:B--2---:R-:W-:-:S04]  /*0180*/  UISETP.NE.U32.AND UP0, UPT, UR4, URZ, UPT ;  /* 0x000000ff0400728c */ /* 0x004fc8000bf05070 */
[----:B------:R-:W-:-:S09]  /*0190*/  UISETP.NE.AND.EX UP0, UPT, UR5, URZ, UPT, UP0 ;  /* 0x000000ff0500728c */ /* 0x000fd2000bf05300 */
[----:B------:R-:W-:Y:S05]  /*01a0*/  BRA.U UP0, `(.L_x_2) ;  /* 0x0000000100287547 */ /* 0x000fea000b800000 */
[----:B------:R-:W2:Y:S02]  /*01b0*/  LDCU.64 UR4, c[0x0][0x8a8] ;  /* 0x00011500ff0477ac */ /* 0x000ea40008000a00 */
[----:B--2---:R-:W-:-:S04]  /*01c0*/  UISETP.NE.U32.AND UP0, UPT, UR4, URZ, UPT ;  /* 0x000000ff0400728c */ /* 0x004fc8000bf05070 */
[----:B------:R-:W-:-:S09]  /*01d0*/  UISETP.NE.AND.EX UP0, UPT, UR5, URZ, UPT, UP0 ;  /* 0x000000ff0500728c */ /* 0x000fd2000bf05300 */
[----:B------:R-:W-:Y:S05]  /*01e0*/  BRA.U !UP0, `(.L_x_3) ;  /* 0x0000000108107547 */ /* 0x000fea000b800000 */
[----:B-1----:R-:W1:Y:S01]  /*01f0*/  LDC.64 R2, c[0x0][0x8a8] ;  /* 0x00022a00ff027b82 */ /* 0x002e620000000a00 */
[----:B------:R-:W1:Y:S02]  /*0200*/  LDCU.64 UR4, c[0x0][0x358] ;  /* 0x00006b00ff0477ac */ /* 0x000e640008000a00 */
[----:B-1----:R2:W5:Y:S01]  /*0210*/  LDG.E R38, desc[UR4][R2.64] ;  /* 0x0000000402267981 */ /* 0x002562000c1e1900 */
[----:B------:R-:W-:Y:S05]  /*0220*/  BRA `(.L_x_2) ;  /* 0x0000000000087947 */ /* 0x000fea0003800000 */
.L_x_3:
[----:B------:R-:W2:Y:S02]  /*0230*/  LDCU UR4, c[0x0][0x8a0] ;  /* 0x00011400ff0477ac */ /* 0x000ea40008000800 */
[----:B--2---:R-:W-:Y:S02]  /*0240*/  MOV R38, UR4 ;  /* 0x0000000400267c02 */ /* 0x004fe40008000f00 */
.L_x_2:
[----:B------:R-:W-:Y:S01]  /*0250*/  IMAD.U32 R0, RZ, RZ, UR18 ;  /* 0x00000012ff007e24 */ /* 0x000fe2000f8e00ff */
[----:B------:R-:W-:Y:S04]  /*0260*/  BSSY.RECONVERGENT B0, `(.L_x_4) ;  /* 0x000000c000007945 */ /* 0x000fe80003800200 */
[C---:B------:R-:W-:Y:S02]  /*0270*/  ISETP.NE.OR P1, PT, R0.reuse, 0x1, !P3 ;  /* 0x000000010000780c */ /* 0x040fe40005f25670 */
[----:B------:R-:W-:-:S11]  /*0280*/  ISETP.NE.OR P0, PT, R0, 0x3, !P3 ;  /* 0x000000030000780c */ /* 0x000fd60005f05670 */
[----:B------:R-:W-:Y:S05]  /*0290*/  @P1 BRA `(.L_x_5) ;  /* 0x0000000000201947 */ /* 0x000fea0003800000 */
[----:B------:R-:W3:Y:S02]  /*02a0*/  LDCU.64 UR4, c[0x0][0x348] ;  /* 0x00006900ff0477ac */ /* 0x000ee40008000a00 */
[----:B---3--:R-:W-:Y:S02]  /*02b0*/  UIADD3 UR6, UP1, UPT, UR4, 0x80, URZ ;  /* 0x0000008004067890 */ /* 0x008fe4000ff3e0ff */
[----:B------:R-:W-:Y:S02]  /*02c0*/  UIADD3 UR4, UP0, UPT, UR4, 0x180, URZ ;  /* 0x0000018004047890 */ /* 0x000fe4000ff1e0ff */
[----:B------:R-:W-:Y:S02]  /*02d0*/  UIADD3.X UR7, UPT, UPT, URZ, UR5, URZ, UP1, !UPT ;  /* 0x00000005ff077290 */ /* 0x000fe40008ffe4ff */
[----:B------:R-:W-:-:S07]  /*02e0*/  UIADD3.X UR5, UPT, UPT, URZ, UR5, URZ, UP0, !UPT ;  /* 0x00000005ff057290 */ /* 0x000fce00087fe4ff */
[----:B------:R3:W-:Y:S02]  /*02f0*/  UTMACCTL.PF [UR6] ;  /* 0x00000000060079b9 */ /* 0x0007e40008040000 */
[----:B------:R3:W-:Y:S02]  /*0300*/  UTMACCTL.PF [UR4] ;  /* 0x00000000040079b9 */ /* 0x0007e40008040000 */
[----:B---3--:R-:W-:Y:S01]  /*0310*/  NOP ;  /* 0x0000000000007918 */ /* 0x008fe20000000000 */
.L_x_5:
[----:B------:R-:W-:Y:S05]  /*0320*/  BSYNC.RECONVERGENT B0 ;  /* 0x0000000000007941 */ /* 0x000fea0003800200 */
.L_x_4:
[----:B------:R-:W-:Y:S04]  /*0330*/  BSSY.RECONVERGENT B0, `(.L_x_6) ;  /* 0x000000a000007945 */ /* 0x000fe80003800200 */
        /* <DEDUP_REMOVED lines=9> */
.L_x_7:
[----:B------:R-:W-:Y:S05]  /*03d0*/  BSYNC.RECONVERGENT B0 ;  /* 0x0000000000007941 */ /* 0x000fea0003800200 */
.L_x_6:
[----:B------:R-:W3:Y:S01]  /*03e0*/  LDCU.64 UR4, c[0x0][0x888] ;  /* 0x00011100ff0477ac */ /* 0x000ee20008000a00 */
[----:B------:R-:W-:Y:S02]  /*03f0*/  UISETP.EQ.U32.AND UP2, UPT, UR8, URZ, UPT ;  /* 0x000000ff0800728c */ /* 0x000fe4000bf42070 */
[----:B------:R-:W-:Y:S02]  /*0400*/  UPLOP3.LUT UP3, UPT, UPT, UPT, UPT, 0x80, 0x8 ;  /* 0x000000000008789c */ /* 0x000fe40003f6f070 */
[----:B---3--:R-:W-:-:S04]  /*0410*/  UISETP.NE.U32.AND UP0, UPT, UR4, URZ, UPT ;  /* 0x000000ff0400728c */ /* 0x008fc8000bf05070 */
[----:B------:R-:W-:-:S04]  /*0420*/  UISETP.NE.AND.EX UP1, UPT, UR5, URZ, UPT, UP0 ;  /* 0x000000ff0500728c */ /* 0x000fc8000bf25300 */
[----:B------:R-:W-:-:S04]  /*0430*/  UISETP.EQ.OR.EX UP4, UPT, UR9, URZ, !UP1, UP2 ;  /* 0x000000ff0900728c */ /* 0x000fc8000cf82720 */
[----:B------:R-:W-:-:S05]  /*0440*/  UP2UR UR61, UPR, URZ, 0x10 ;  /* 0x00000010ff3d7883 */ /* 0x000fca0008000000 */
[----:B------:R-:W-:Y:S07]  /*0450*/  BRA.U !UP4, `(.L_x_8) ;  /* 0x000000010c207547 */ /* 0x000fee000b800000 */
[----:B-----5:R-:W-:Y:S01]  /*0460*/  R2UR UR5, R39 ;  /* 0x00000000270572ca */ /* 0x020fe200000e0000 */
[----:B------:R-:W-:Y:S02]  /*0470*/  UISETP.NE.U32.AND UP2, UPT, UR8, URZ, UPT ;  /* 0x000000ff0800728c */ /* 0x000fe4000bf45070 */
[----:B------:R-:W-:Y:S02]  /*0480*/  USEL UR4, URZ, 0xffffffff, UP1 ;  /* 0xffffffffff047887 */ /* 0x000fe40008800000 */
[----:B------:R-:W-:-:S08]  /*0490*/  UISETP.NE.AND.EX UP2, UPT, UR9, URZ, UPT, UP2 ;  /* 0x000000ff0900728c */ /* 0x000fd0000bf45320 */
[----:B------:R-:W-:-:S04]  /*04a0*/  UISETP.NE.AND UP0, UPT, UR5, URZ, UPT ;  /* 0x000000ff0500728c */ /* 0x000fc8000bf05270 */
[----:B------:R-:W-:-:S04]  /*04b0*/  @!UP2 USEL UR4, URZ, 0xffffffff, UP0 ;  /* 0xffffffffff04a887 */ /* 0x000fc80008000000 */
[----:B------:R-:W-:-:S04]  /*04c0*/  ULOP3.LUT UR4, UR4, 0x1, URZ, 0xc0, !UPT ;  /* 0x0000000104047892 */ /* 0x000fc8000f8ec0ff */
[----:B------:R-:W-:Y:S02]  /*04d0*/  UISETP.NE.U32.AND UP3, UPT, UR4, 0x1, UPT ;  /* 0x000000010400788c */ /* 0x000fe4000bf65070 */
.L_x_8:
[----:B-12---:R-:W1:Y:S02]  /*04e0*/  SHFL.IDX PT, R2, R81, RZ, 0x1f ;  /* 0x00001fff51027589 */ /* 0x006e6400000e0000 */
[----:B-1----:R-:W-:-:S13]  /*04f0*/  ISETP.NE.AND P0, PT, R2, RZ, PT ;  /* 0x000000ff0200720c */ /* 0x002fda0003f05270 */
[----:B------:R-:W-:Y:S05]  /*0500*/  @P0 BRA `(.L_x_9) ;  /* 0x00000004001c0947 */ /* 0x000fea0003800000 */
[----:B------:R-:W-:Y:S01]  /*0510*/  ELECT P0, URZ, PT ;  /* 0x0000000000ff782f */ /* 0x000fe20003800000 */
[----:B------:R-:W-:-:S12]  /*0520*/  BSSY.RECONVERGENT B0, `(.L_x_9) ;  /* 0x0000045000007945 */ /* 0x000fd80003800200 */
[----:B------:R-:W-:Y:S05]  /*0530*/  @!P0 BRA `(.L_x_10) ;  /* 0x00000004000c8947 */ /* 0x000fea0003800000 */
[----:B------:R-:W1:Y:S01]  /*0540*/  S2UR UR4, SR_CgaCtaId ;  /* 0x00000000000479c3 */ /* 0x000e620000008800 */
[----:B------:R-:W-:Y:S01]  /*0550*/  UMOV UR5, 0x400 ;  /* 0x0000040000057882 */ /* 0x000fe20000000000 */
[----:B------:R-:W-:Y:S01]  /*0560*/  UMOV UR8, 0x1 ;  /* 0x0000000100087882 */ /* 0x000fe20000000000 */
[----:B------:R-:W-:Y:S01]  /*0570*/  UMOV UR6, 0x2 ;  /* 0x0000000200067882 */ /* 0x000fe20000000000 */
[----:B------:R-:W-:-:S04]  /*0580*/  UIADD3 UR8, UPT, UPT, -UR8, 0x100000, URZ ;  /* 0x0010000008087890 */ /* 0x000fc8000fffe1ff */
[----:B------:R-:W-:Y:S02]  /*0590*/  USHF.L.U32 UR9, UR8, 0xb, URZ ;  /* 0x0000000b08097899 */ /* 0x000fe400080006ff */
[----:B------:R-:W-:Y:S02]  /*05a0*/  USHF.L.U32 UR8, UR8, 0x1, URZ ;  /* 0x0000000108087899 */ /* 0x000fe400080006ff */
[----:B------:R-:W-:-:S04]  /*05b0*/  UIADD3 UR6, UPT, UPT, -UR6, 0x100000, URZ ;  /* 0x0010000006067890 */ /* 0x000fc8000fffe1ff */
[----:B------:R-:W-:Y:S02]  /*05c0*/  USHF.L.U32 UR7, UR6, 0xb, URZ ;  /* 0x0000000b06077899 */ /* 0x000fe400080006ff */
[----:B------:R-:W-:Y:S02]  /*05d0*/  USHF.L.U32 UR6, UR6, 0x1, URZ ;  /* 0x0000000106067899 */ /* 0x000fe400080006ff */
[----:B-1----:R-:W-:Y:S01]  /*05e0*/  ULEA UR4, UR4, UR5, 0x18 ;  /* 0x0000000504047291 */ /* 0x002fe2000f8ec0ff */
[----:B------:R-:W1:Y:S11]  /*05f0*/  FENCE.VIEW.ASYNC.S ;  /* 0x00000000000073c6 */ /* 0x000e760000000000 */
[----:B-1----:R1:W2:Y:S01]  /*0600*/  SYNCS.EXCH.64 URZ, [UR4], UR8 ;  /* 0x0000000804ff75b2 */ /* 0x0022a20008000100 */
[----:B------:R1:W3:Y:S01]  /*0610*/  SYNCS.EXCH.64 URZ, [UR4+0xd8], UR6 ;  /* 0x0000d80604ff75b2 */ /* 0x0002e20008000100 */
[----:B------:R1:W4:Y:S01]  /*0620*/  SYNCS.EXCH.64 URZ, [UR4+0x8], UR8 ;  /* 0x0000080804ff75b2 */ /* 0x0003220008000100 */
[----:B------:R1:W1:Y:S01]  /*0630*/  SYNCS.EXCH.64 URZ, [UR4+0xe0], UR6 ;  /* 0x0000e00604ff75b2 */ /* 0x0002620008000100 */
        /* <DEDUP_REMOVED lines=50> */
[----:B--234-:R-:W-:Y:S01]  /*0960*/  NOP ;  /* 0x0000000000007918 */ /* 0x01cfe20000000000 */
.L_x_10:
[----:B-1----:R-:W-:Y:S05]  /*0970*/  BSYNC.RECONVERGENT B0 ;  /* 0x0000000000007941 */ /* 0x002fea0003800200 */
.L_x_9:
[----:B------:R-:W1:Y:S01]  /*0980*/  SHFL.IDX PT, R2, R81, RZ, 0x1f ;  /* 0x00001fff51027589 */ /* 0x000e6200000e0000 */
[----:B------:R-:W-:Y:S01]  /*0990*/  NOP ;  /* 0x0000000000007918 */ /* 0x000fe20000000000 */
[----:B-1----:R-:W-:-:S13]  /*09a0*/  ISETP.NE.AND P0, PT, R2, 0x1, PT ;  /* 0x000000010200780c */ /* 0x002fda0003f05270 */
[----:B------:R-:W-:Y:S05]  /*09b0*/  @P0 BRA `(.L_x_11) ;  /* 0x0000000000400947 */ /* 0x000fea0003800000 */
        /* <DEDUP_REMOVED lines=9> */
[----:B------:R-:W-:Y:S01]  /*0a50*/  USHF.L.U32 UR6, UR6, 0x1, URZ ;  /* 0x0000000106067899 */ /* 0x000fe200080006ff */
[----:B------:R-:W-:Y:S01]  /*0a60*/  ELECT P0, URZ, PT ;  /* 0x0000000000ff782f */ /* 0x000fe20003800000 */
[----:B-1----:R-:W-:Y:S01]  /*0a70*/  ULEA UR4, UR4, UR5, 0x18 ;  /* 0x0000000504047291 */ /* 0x002fe2000f8ec0ff */
[----:B------:R-:W1:Y:S11]  /*0a80*/  FENCE.VIEW.ASYNC.S ;  /* 0x00000000000073c6 */ /* 0x000e760000000000 */
[----:B-1----:R1:W2:Y:S01]  /*0a90*/  SYNCS.EXCH.64 URZ, [UR4+0x1b0], UR8 ;  /* 0x0001b00804ff75b2 */ /* 0x0022a20008000100 */
[----:B------:R1:W3:Y:S01]  /*0aa0*/  SYNCS.EXCH.64 URZ, [UR4+0x1b8], UR6 ;  /* 0x0001b80604ff75b2 */ /* 0x0002e20008000100 */
[----:B------:R-:W-:Y:S01]  /*0ab0*/  NOP ;  /* 0x0000000000007918 */ /* 0x000fe20000000000 */
.L_x_11:
[----:B------:R-:W4:Y:S01]  /*0ac0*/  SHFL.IDX PT, R2, R81, RZ, 0x1f ;  /* 0x00001fff51027589 */ /* 0x000f2200000e0000 */
[----:B------:R-:W-:Y:S01]  /*0ad0*/  NOP ;  /* 0x0000000000007918 */ /* 0x000fe20000000000 */
[----:B----4-:R-:W-:-:S13]  /*0ae0*/  ISETP.NE.AND P0, PT, R2, 0x3, PT ;  /* 0x000000030200780c */ /* 0x010fda0003f05270 */
[----:B------:R-:W-:Y:S05]  /*0af0*/  @P0 BRA `(.L_x_12) ;  /* 0x0000000000300947 */ /* 0x000fea0003800000 */
[----:B-1----:R-:W1:Y:S01]  /*0b00*/  S2UR UR4, SR_CgaCtaId ;  /* 0x00000000000479c3 */ /* 0x002e620000008800 */
[----:B------:R-:W-:Y:S01]  /*0b10*/  UMOV UR6, 0x400 ;  /* 0x0000040000067882 */ /* 0x000fe20000000000 */
[----:B------:R-:W-:Y:S01]  /*0b20*/  UMOV UR5, 0x20 ;  /* 0x0000002000057882 */ /* 0x000fe20000000000 */
[----:B------:R-:W-:Y:S01]  /*0b30*/  ELECT P0, URZ, PT ;  /* 0x0000000000ff782f */ /* 0x000fe20003800000 */
[----:B-1----:R-:W-:Y:S02]  /*0b40*/  ULEA UR6, UR4, UR6, 0x18 ;  /* 0x0000000604067291 */ /* 0x002fe4000f8ec0ff */
[----:B------:R-:W-:-:S04]  /*0b50*/  UIADD3 UR4, UPT, UPT, -UR5, 0x100000, URZ ;  /* 0x0010000005047890 */ /* 0x000fc8000fffe1ff */
[----:B------:R-:W-:Y:S02]  /*0b60*/  USHF.L.U32 UR5, UR4, 0xb, URZ ;  /* 0x0000000b04057899 */ /* 0x000fe400080006ff */
[----:B------:R-:W-:Y:S01]  /*0b70*/  USHF.L.U32 UR4, UR4, 0x1, URZ ;  /* 0x0000000104047899 */ /* 0x000fe200080006ff */
[----:B------:R-:W1:Y:S11]  /*0b80*/  FENCE.VIEW.ASYNC.S ;  /* 0x00000000000073c6 */ /* 0x000e760000000000 */
[----:B-1----:R4:W1:Y:S01]  /*0b90*/  SYNCS.EXCH.64 URZ, [UR6+0x1c0], UR4 ;  /* 0x0001c00406ff75b2 */ /* 0x0028620008000100 */
[----:B------:R4:W1:Y:S02]  /*0ba0*/  SYNCS.EXCH.64 URZ, [UR6+0x1c8], UR4 ;  /* 0x0001c80406ff75b2 */ /* 0x0008640008000100 */
[----:B----4-:R-:W-:Y:S01]  /*0bb0*/  NOP ;  /* 0x0000000000007918 */ /* 0x010fe20000000000 */
.L_x_12:
[----:B------:R-:W4:Y:S01]  /*0bc0*/  SHFL.IDX PT, R2, R81, RZ, 0x1f ;  /* 0x00001fff51027589 */ /* 0x000f2200000e0000 */
[----:B------:R-:W-:Y:S01]  /*0bd0*/  NOP ;  /* 0x0000000000007918 */ /* 0x000fe20000000000 */
[----:B----4-:R-:W-:-:S13]  /*0be0*/  ISETP.NE.AND P0, PT, R2, 0x4, PT ;  /* 0x000000040200780c */ /* 0x010fda0003f05270 */
[----:B------:R-:W-:Y:S05]  /*0bf0*/  @P0 BRA `(.L_x_13) ;  /* 0x00000000004c0947 */ /* 0x000fea0003800000 */
[----:B-1----:R-:W1:Y:S01]  /*0c00*/  S2UR UR6, SR_CgaCtaId ;  /* 0x00000000000679c3 */ /* 0x002e620000008800 */
[----:B------:R-:W-:Y:S01]  /*0c10*/  UMOV UR4, 0x1e0 ;  /* 0x000001e000047882 */ /* 0x000fe20000000000 */
[----:B------:R-:W-:Y:S01]  /*0c20*/  UMOV UR5, 0x400 ;  /* 0x0000040000057882 */ /* 0x000fe20000000000 */
[----:B------:R-:W-:Y:S01]  /*0c30*/  USEL UR4, UR4, 0x1a0, UP3 ;  /* 0x000001a004047887 */ /* 0x000fe20009800000 */
[----:B------:R-:W-:Y:S01]  /*0c40*/  UMOV UR8, 0x1 ;  /* 0x0000000100087882 */ /* 0x000fe20000000000 */
[----:B------:R-:W-:Y:S01]  /*0c50*/  ELECT P0, URZ, PT ;  /* 0x0000000000ff782f */ /* 0x000fe20003800000 */
[----:B------:R-:W-:-:S04]  /*0c60*/  UIADD3 UR8, UPT, UPT, -UR8, 0x100000, URZ ;  /* 0x0010000008087890 */ /* 0x000fc8000fffe1ff */
[----:B------:R-:W-:Y:S02]  /*0c70*/  USHF.L.U32 UR9, UR8, 0xb, URZ ;  /* 0x0000000b08097899 */ /* 0x000fe400080006ff */
[----:B------:R-:W-:Y:S02]  /*0c80*/  USHF.L.U32 UR8, UR8, 0x1, URZ ;  /* 0x0000000108087899 */ /* 0x000fe400080006ff */
[----:B-1----:R-:W-:Y:S02]  /*0c90*/  ULEA UR6, UR6, UR5, 0x18 ;  /* 0x0000000506067291 */ /* 0x002fe4000f8ec0ff */
[----:B------:R-:W-:-:S04]  /*0ca0*/  UIADD3 UR4, UPT, UPT, -UR4, 0x100000, URZ ;  /* 0x0010000004047890 */ /* 0x000fc8000fffe1ff */
[----:B------:R-:W-:Y:S02]  /*0cb0*/  USHF.L.U32 UR5, UR4, 0xb, URZ ;  /* 0x0000000b04057899 */ /* 0x000fe400080006ff */
[----:B------:R-:W-:Y:S01]  /*0cc0*/  USHF.L.U32 UR4, UR4, 0x1, URZ ;  /* 0x0000000104047899 */ /* 0x000fe200080006ff */
[----:B------:R-:W1:Y:S03]  /*0cd0*/  FENCE.VIEW.ASYNC.S ;  /* 0x00000000000073c6 */ /* 0x000e660000000000 */
[----:B-1----:R4:W1:Y:S08]  /*0ce0*/  SYNCS.EXCH.64 URZ, [UR6+0x1d0], UR8 ;  /* 0x0001d00806ff75b2 */ /* 0x0028700008000100 */
[----:B------:R4:W1:Y:S01]  /*0cf0*/  SYNCS.EXCH.64 URZ, [UR6+0x1e0], UR4 ;  /* 0x0001e00406ff75b2 */ /* 0x0008620008000100 */
[----:B------:R4:W1:Y:S01]  /*0d00*/  SYNCS.EXCH.64 URZ, [UR6+0x1d8], UR8 ;  /* 0x0001d80806ff75b2 */ /* 0x0008620008000100 */
[----:B------:R4:W1:Y:S02]  /*0d10*/  SYNCS.EXCH.64 URZ, [UR6+0x1e8], UR4 ;  /* 0x0001e80406ff75b2 */ /* 0x0008640008000100 */
[----:B----4-:R-:W-:Y:S01]  /*0d20*/  NOP ;  /* 0x0000000000007918 */ /* 0x010fe20000000000 */
.L_x_13:
[----:B------:R-:W4:Y:S01]  /*0d30*/  SHFL.IDX PT, R2, R81, RZ, 0x1f ;  /* 0x00001fff51027589 */ /* 0x000f2200000e0000 */
[----:B------:R-:W-:Y:S01]  /*0d40*/  NOP ;  /* 0x0000000000007918 */ /* 0x000fe20000000000 */
[----:B----4-:R-:W-:-:S13]  /*0d50*/  ISETP.NE.AND P0, PT, R2, 0x5, PT ;  /* 0x000000050200780c */ /* 0x010fda0003f05270 */
[----:B------:R-:W-:Y:S05]  /*0d60*/  @P0 BRA `(.L_x_14) ;  /* 0x0000000000580947 */ /* 0x000fea0003800000 */
[----:B-1----:R-:W1:Y:S01]  /*0d70*/  S2UR UR4, SR_CgaCtaId ;  /* 0x00000000000479c3 */ /* 0x002e620000008800 */
        /* <DEDUP_REMOVED lines=12> */
[----:B-1----:R4:W1:Y:S01]  /*0e40*/  SYNCS.EXCH.64 URZ, [UR4+0x1f0], UR8 ;  /* 0x0001f00804ff75b2 */ /* 0x0028620008000100 */
[----:B------:R4:W1:Y:S01]  /*0e50*/  SYNCS.EXCH.64 URZ, [UR4+0x210], UR6 ;  /* 0x0002100604ff75b2 */ /* 0x0008620008000100 */
[----:B------:R4:W1:Y:S01]  /*0e60*/  SYNCS.EXCH.64 URZ, [UR4+0x1f8], UR8 ;  /* 0x0001f80804ff75b2 */ /* 0x0008620008000100 */
[----:B------:R4:W1:Y:S01]  /*0e70*/  SYNCS.EXCH.64 URZ, [UR4+0x218], UR6 ;  /* 0x0002180604ff75b2 */ /* 0x0008620008000100 */
[----:B------:R4:W1:Y:S01]  /*0e80*/  SYNCS.EXCH.64 URZ, [UR4+0x200], UR8 ;  /* 0x0002000804ff75b2 */ /* 0x0008620008000100 */
[----:B------:R4:W1:Y:S01]  /*0e90*/  SYNCS.EXCH.64 URZ, [UR4+0x220], UR6 ;  /* 0x0002200604ff75b2 */ /* 0x0008620008000100 */
[----:B------:R4:W1:Y:S01]  /*0ea0*/  SYNCS.EXCH.64 URZ, [UR4+0x208], UR8 ;  /* 0x0002080804ff75b2 */ /* 0x0008620008000100 */
[----:B------:R4:W1:Y:S02]  /*0eb0*/  SYNCS.EXCH.64 URZ, [UR4+0x228], UR6 ;  /* 0x0002280604ff75b2 */ /* 0x0008640008000100 */
[----:B----4-:R-:W-:Y:S01]  /*0ec0*/  NOP ;  /* 0x0000000000007918 */ /* 0x010fe20000000000 */
.L_x_14:
[----:B------:R-:W4:Y:S01]  /*0ed0*/  SHFL.IDX PT, R2, R81, RZ, 0x1f ;  /* 0x00001fff51027589 */ /* 0x000f2200000e0000 */
[----:B------:R-:W1:Y:S01]  /*0ee0*/  S2UR UR48, SR_CgaCtaId ;  /* 0x00000000003079c3 */ /* 0x000e620000008800 */
[----:B------:R-:W-:Y:S01]  /*0ef0*/  NOP ;  /* 0x0000000000007918 */ /* 0x000fe20000000000 */
[----:B----4-:R-:W-:-:S13]  /*0f00*/  ISETP.NE.AND P0, PT, R2, 0x3, PT ;  /* 0x000000030200780c */ /* 0x010fda0003f05270 */
[----:B-1----:R-:W-:Y:S05]  /*0f10*/  @P0 BRA `(.L_x_15) ;  /* 0x0000000000340947 */ /* 0x002fea0003800000 */
[----:B------:R-:W-:Y:S01]  /*0f20*/  UMOV UR4, 0x400 ;  /* 0x0000040000047882 */ /* 0x000fe20000000000 */
[----:B------:R-:W-:Y:S01]  /*0f30*/  UMOV UR6, 0x20 ;  /* 0x0000002000067882 */ /* 0x000fe20000000000 */
[----:B------:R-:W-:Y:S02]  /*0f40*/  ULEA UR4, UR48, UR4, 0x18 ;  /* 0x0000000430047291 */ /* 0x000fe4000f8ec0ff */
[----:B------:R-:W-:-:S04]  /*0f50*/  UIADD3 UR6, UPT, UPT, -UR6, 0x100000, URZ ;  /* 0x0010000006067890 */ /* 0x000fc8000fffe1ff */
[----:B------:R-:W-:Y:S02]  /*0f60*/  USHF.L.U32 UR7, UR6, 0xb, URZ ;  /* 0x0000000b06077899 */ /* 0x000fe400080006ff */
[----:B------:R-:W-:Y:S01]  /*0f70*/  USHF.L.U32 UR6, UR6, 0x1, URZ ;  /* 0x0000000106067899 */ /* 0x000fe200080006ff */
[----:B------:R-:W-:Y:S01]  /*0f80*/  ELECT P0, URZ, PT ;  /* 0x0000000000ff782f */ /* 0x000fe20003800000 */
[----:B------:R-:W1:Y:S10]  /*0f90*/  FENCE.VIEW.ASYNC.S ;  /* 0x00000000000073c6 */ /* 0x000e740000000000 */
[----:B-1----:R1:W4:Y:S01]  /*0fa0*/  SYNCS.EXCH.64 URZ, [UR4+0x230], UR6 ;  /* 0x0002300604ff75b2 */ /* 0x0023220008000100 */
[----:B------:R1:W1:Y:S01]  /*0fb0*/  SYNCS.EXCH.64 URZ, [UR4+0x240], UR6 ;  /* 0x0002400604ff75b2 */ /* 0x0002620008000100 */
[----:B------:R1:W1:Y:S01]  /*0fc0*/  SYNCS.EXCH.64 URZ, [UR4+0x238], UR6 ;  /* 0x0002380604ff75b2 */ /* 0x0002620008000100 */
[----:B------:R1:W1:Y:S01]  /*0fd0*/  SYNCS.EXCH.64 URZ, [UR4+0x248], UR6 ;  /* 0x0002480604ff75b2 */ /* 0x0002620008000100 */
[----:B------:R-:W-:Y:S01]  /*0fe0*/  NOP ;  /* 0x0000000000007918 */ /* 0x000fe20000000000 */
.L_x_15:
[----:B-1----:R-:W1:Y:S01]  /*0ff0*/  LDCU UR4, c[0x0][0x36c] ;  /* 0x00006d80ff0477ac */ /* 0x002e620008000800 */
[----:B------:R-:W-:Y:S01]  /*1000*/  ISETP.NE.OR P3, PT, R0, 0x2, !P3 ;  /* 0x000000020000780c */ /* 0x000fe20005f65670 */
[----:B------:R-:W-:Y:S01]  /*1010*/  NOP ;  /* 0x0000000000007918 */ /* 0x000fe20000000000 */
[----:B------:R-:W-:Y:S01]  /*1020*/  LOP3.LUT R0, R69, 0x1f, RZ, 0xc0, !PT ;  /* 0x0000001f45007812 */ /* 0x000fe200078ec0ff */
[----:B------:R-:W-:Y:S02]  /*1030*/  UISETP.NE.AND UP4, UPT, UR18, 0x2, UPT ;  /* 0x000000021200788c */ /* 0x000fe4000bf85270 */
[----:B------:R-:W-:Y:S02]  /*1040*/  UISETP.NE.AND UP5, UPT, UR18, URZ, UPT ;  /* 0x000000ff1200728c */ /* 0x000fe4000bfa5270 */
[----:B-1----:R-:W-:-:S09]  /*1050*/  UISETP.EQ.U32.AND UP6, UPT, UR4, 0x1, UPT ;  /* 0x000000010400788c */ /* 0x002fd2000bfc2070 */
[----:B------:R-:W-:Y:S05]  /*1060*/  BRA.U !UP6, `(.L_x_16) ;  /* 0x000000010e087547 */ /* 0x000fea000b800000 */
[----:B--234-:R-:W-:Y:S01]  /*1070*/  UCGABAR_ARV ;  /* 0x00000000000079c7 */ /* 0x01cfe20008000000 */
[----:B------:R-:W-:Y:S05]  /*1080*/  BRA `(.L_x_17) ;  /* 0x0000000000047947 */ /* 0x000fea0003800000 */
.L_x_16:
[----:B--234-:R-:W-:Y:S01]  /*1090*/  NOP ;  /* 0x0000000000007918 */ /* 0x01cfe20000000000 */
.L_x_17:
[----:B------:R-:W1:Y:S01]  /*10a0*/  S2UR UR46, SR_CTAID.X ;  /* 0x00000000002e79c3 */ /* 0x000e620000002500 */
[----:B------:R-:W-:-:S05]  /*10b0*/  CS2R.32 R3, SR_CgaSize ;  /* 0x0000000000037805 */ /* 0x000fca0000008a00 */
[----:B------:R-:W-:-:S05]  /*10c0*/  IMAD R3, R3, -0xa0, RZ ;  /* 0xffffff6003037824 */ /* 0x000fca00078e02ff */
[----:B------:R-:W-:-:S14]  /*10d0*/  R2UR UR5, R3 ;  /* 0x00000000030572ca */ /* 0x000fdc00000e0000 */
[----:B------:R-:W2:Y:S01]  /*10e0*/  LDCU UR5, c[0x0][UR5+0x2b0] ;  /* 0x00005600050577ac */ /* 0x000ea20008000800 */
[----:B------:R-:W-:-:S05]  /*10f0*/  CS2R.32 R3, SR_CgaSize ;  /* 0x0000000000037805 */ /* 0x000fca0000008a00 */
[----:B------:R-:W-:-:S05]  /*1100*/  IMAD R3, R3, -0xa0, RZ ;  /* 0xffffff6003037824 */ /* 0x000fca00078e02ff */
[----:B------:R-:W-:-:S14]  /*1110*/  R2UR UR4, R3 ;  /* 0x00000000030472ca */ /* 0x000fdc00000e0000 */
[----:B------:R-:W3:Y:S01]  /*1120*/  LDCU UR4, c[0x0][UR4+0x2b4] ;  /* 0x00005680040477ac */ /* 0x000ee20008000800 */
[----:B------:R-:W4:Y:S01]  /*1130*/  S2UR UR45, SR_CTAID.Y ;  /* 0x00000000002d79c3 */ /* 0x000f220000002600 */
[----:B------:R-:W-:-:S05]  /*1140*/  CS2R.32 R3, SR_CgaSize ;  /* 0x0000000000037805 */ /* 0x000fca0000008a00 */
[----:B------:R-:W-:-:S05]  /*1150*/  IMAD R3, R3, -0xa0, RZ ;  /* 0xffffff6003037824 */ /* 0x000fca00078e02ff */
[----:B------:R-:W-:-:S14]  /*1160*/  R2UR UR60, R3 ;  /* 0x00000000033c72ca */ /* 0x000fdc00000e0000 */
[----:B------:R-:W3:Y:S01]  /*1170*/  LDCU UR60, c[0x0][UR60+0x2a0] ;  /* 0x000054003c3c77ac */ /* 0x000ee20008000800 */
[----:B------:R-:W-:-:S05]  /*1180*/  CS2R.32 R3, SR_CgaSize ;  /* 0x0000000000037805 */ /* 0x000fca0000008a00 */
[----:B------:R-:W-:-:S05]  /*1190*/  IMAD R3, R3, -0xa0, RZ ;  /* 0xffffff6003037824 */ /* 0x000fca00078e02ff */
[----:B------:R-:W-:-:S14]  /*11a0*/  R2UR UR57, R3 ;  /* 0x00000000033972ca */ /* 0x000fdc00000e0000 */
[----:B------:R-:W3:Y:S01]  /*11b0*/  LDCU UR57, c[0x0][UR57+0x2a4] ;  /* 0x00005480393977ac */ /* 0x000ee20008000800 */
[----:B------:R-:W-:Y:S01]  /*11c0*/  USHF.L.U32 UR24, UR48, 0xb, URZ ;  /* 0x0000000b30187899 */ /* 0x000fe200080006ff */
[----:B------:R-:W3:Y:S01]  /*11d0*/  LDCU UR19, c[0x0][0xb24] ;  /* 0x00016480ff1377ac */ /* 0x000ee20008000800 */
[----:B------:R-:W3:Y:S01]  /*11e0*/  LDCU UR42, c[0x0][0xb24] ;  /* 0x00016480ff2a77ac */ /* 0x000ee20008000800 */
[----:B-1----:R-:W-:Y:S01]  /*11f0*/  I2FP.F32.U32 R3, UR46 ;  /* 0x0000002e00037c45 */ /* 0x002fe20008201000 */
[----:B------:R-:W1:Y:S04]  /*1200*/  LDCU UR22, c[0x0][0xb30] ;  /* 0x00016600ff1677ac */ /* 0x000e680008000800 */
[----:B--2---:R-:W-:Y:S01]  /*1210*/  FMUL R3, R3, UR5 ;  /* 0x0000000503037c20 */ /* 0x004fe20008400000 */
[----:B------:R-:W-:Y:S01]  /*1220*/  ULOP3.LUT UR24, UR24, 0x800, URZ, 0xc0, !UPT ;  /* 0x0000080018187892 */ /* 0x000fe2000f8ec0ff */
[----:B----4-:R-:W-:-:S04]  /*1230*/  I2FP.F32.U32 R2, UR45 ;  /* 0x0000002d00027c45 */ /* 0x010fc80008201000 */
[----:B------:R-:W2:Y:S01]  /*1240*/  F2I.U32.TRUNC.NTZ R3, R3 ;  /* 0x0000000300037305 */ /* 0x000ea2000020f000 */
[----:B---3--:R-:W-:-:S07]  /*1250*/  FMUL R2, R2, UR4 ;  /* 0x0000000402027c20 */ /* 0x008fce0008400000 */
[----:B------:R-:W3:Y:S01]  /*1260*/  F2I.U32.TRUNC.NTZ R2, R2 ;  /* 0x0000000200027305 */ /* 0x000ee2000020f000 */
[----:B--2---:R-:W-:Y:S02]  /*1270*/  R2UR UR5, R3 ;  /* 0x00000000030572ca */ /* 0x004fe400000e0000 */
[----:B---3--:R-:W-:Y:S02]  /*1280*/  R2UR UR4, R2 ;  /* 0x00000000020472ca */ /* 0x008fe400000e0000 */
[----:B------:R-:W-:-:S09]  /*1290*/  PRMT R2, RZ, 0x7610, R2 ;  /* 0x00007610ff027816 */ /* 0x000fd20000000002 */
[----:B------:R-:W-:-:S04]  /*12a0*/  UIADD3 UR5, UPT, UPT, -UR5, URZ, URZ ;  /* 0x000000ff05057290 */ /* 0x000fc8000fffe1ff */
[----:B------:R-:W-:Y:S02]  /*12b0*/  UIMAD UR60, UR60, UR5, UR46 ;  /* 0x000000053c3c72a4 */ /* 0x000fe4000f8e022e */
[----:B------:R-:W-:-:S04]  /*12c0*/  UIADD3 UR4, UPT, UPT, -UR4, URZ, URZ ;  /* 0x000000ff04047290 */ /* 0x000fc8000fffe1ff */
[----:B------:R-:W-:Y:S01]  /*12d0*/  UIMAD UR57, UR57, UR4, UR45 ;  /* 0x00000004393972a4 */ /* 0x000fe2000f8e022d */
[----:B-1----:R-:W-:Y:S11]  /*12e0*/  BRA.U UP5, `(.L_x_18) ;  /* 0x0000000105247547 */ /* 0x002ff6000b800000 */
[----:B------:R-:W-:-:S04]  /*12f0*/  UISETP.NE.AND UP0, UPT, UR57, URZ, UPT ;  /* 0x000000ff3900728c */ /* 0x000fc8000bf05270 */
[----:B------:R-:W-:-:S04]  /*1300*/  UISETP.EQ.OR UP0, UPT, UR60, URZ, !UP0 ;  /* 0x000000ff3c00728c */ /* 0x000fc8000c702670 */
[----:B------:R-:W-:Y:S02]  /*1310*/  USEL UR5, URZ, 0x1, !UP0 ;  /* 0x00000001ff057887 */ /* 0x000fe4000c000000 */
[----:B------:R-:W-:-:S04]  /*1320*/  UISETP.NE.AND UP0, UPT, UR57, URZ, UPT ;  /* 0x000000ff3900728c */ /* 0x000fc8000bf05270 */
[----:B------:R-:W-:Y:S02]  /*1330*/  USEL UR4, URZ, 0x2, UP0 ;  /* 0x00000002ff047887 */ /* 0x000fe40008000000 */
[----:B------:R-:W-:-:S04]  /*1340*/  UISETP.NE.AND UP0, UPT, UR60, 0x1, UPT ;  /* 0x000000013c00788c */ /* 0x000fc8000bf05270 */
[----:B------:R-:W-:-:S04]  /*1350*/  USEL UR4, UR4, 0x2, UP0 ;  /* 0x0000000204047887 */ /* 0x000fc80008000000 */
[----:B------:R-:W-:-:S06]  /*1360*/  UIADD3 UR4, UPT, UPT, UR5, UR4, URZ ;  /* 0x0000000405047290 */ /* 0x000fcc000fffe0ff */
[----:B------:R-:W-:-:S07]  /*1370*/  MOV R2, UR4 ;  /* 0x0000000400027c02 */ /* 0x000fce0008000f00 */
.L_x_18:
[----:B------:R-:W1:Y:S01]  /*1380*/  S2UR UR36, SR_CTAID.Z ;  /* 0x00000000002479c3 */ /* 0x000e620000002700 */
[----:B------:R-:W-:-:S09]  /*1390*/  UISETP.GE.AND UP0, UPT, UR19, 0x1, UPT ;  /* 0x000000011300788c */ /* 0x000fd2000bf06270 */
[----:B------:R-:W-:Y:S05]  /*13a0*/  BRA.U !UP0, `(.L_x_19) ;  /* 0x0000000108d07547 */ /* 0x000fea000b800000 */
[----:B------:R-:W2:Y:S01]  /*13b0*/  LDCU UR20, c[0x0][0xb0c] ;  /* 0x00016180ff1477ac */ /* 0x000ea20008000800 */
[----:B------:R-:W3:Y:S01]  /*13c0*/  LDCU.128 UR12, c[0x0][0xb10] ;  /* 0x00016200ff0c77ac */ /* 0x000ee20008000c00 */
[----:B------:R-:W4:Y:S01]  /*13d0*/  LDCU UR6, c[0x0][0x370] ;  /* 0x00006e00ff0677ac */ /* 0x000f220008000800 */
[----:B------:R-:W1:Y:S01]  /*13e0*/  LDCU UR7, c[0x0][0x374] ;  /* 0x00006e80ff0777ac */ /* 0x000e620008000800 */
[----:B------:R-:W1:Y:S01]  /*13f0*/  LDCU UR21, c[0x0][0xb20] ;  /* 0x00016400ff1577ac */ /* 0x000e620008000800 */
[----:B--2---:R-:W-:Y:S02]  /*1400*/  UISETP.NE.AND UP0, UPT, UR20, 0x1, UPT ;  /* 0x000000011400788c */ /* 0x004fe4000bf05270 */
[----:B---3--:R-:W-:Y:S01]  /*1410*/  UIMAD.WIDE.U32 UR4, UR46, UR12, URZ ;  /* 0x0000000c2e0472a5 */ /* 0x008fe2000f8e00ff */
[----:B------:R-:W2:Y:S01]  /*1420*/  LDCU.64 UR8, c[0x0][0xb28] ;  /* 0x00016500ff0877ac */ /* 0x000ea20008000a00 */
[----:B----4-:R-:W-:Y:S02]  /*1430*/  UIMAD.WIDE.U32 UR10, UR6, UR12, URZ ;  /* 0x0000000c060a72a5 */ /* 0x010fe4000f8e00ff */
[----:B------:R-:W-:-:S02]  /*1440*/  USHF.R.U32.HI UR5, URZ, UR13, UR5 ;  /* 0x0000000dff057299 */ /* 0x000fc40008011605 */
[----:B------:R-:W-:Y:S02]  /*1450*/  UISETP.NE.AND UP2, UPT, UR19, 0x1, UPT ;  /* 0x000000011300788c */ /* 0x000fe4000bf45270 */
[----:B------:R-:W-:Y:S01]  /*1460*/  USEL UR5, UR46, UR5, !UP0 ;  /* 0x000000052e057287 */ /* 0x000fe2000c000000 */
[----:B------:R-:W-:Y:S01]  /*1470*/  UMOV UR10, UR11 ;  /* 0x0000000b000a7c82 */ /* 0x000fe20008000000 */
[----:B------:R-:W-:Y:S02]  /*1480*/  UIMAD.WIDE.U32 UR16, UR45, UR15, URZ ;  /* 0x0000000f2d1072a5 */ /* 0x000fe4000f8e00ff */
[----:B------:R-:W-:Y:S02]  /*1490*/  @UP0 USHF.R.U32.HI UR6, URZ, UR13, UR10 ;  /* 0x0000000dff060299 */ /* 0x000fe4000801160a */
[----:B------:R-:W-:Y:S02]  /*14a0*/  UISETP.NE.AND UP0, UPT, UR14, 0x1, UPT ;  /* 0x000000010e00788c */ /* 0x000fe4000bf05270 */
[----:B-1----:R-:W-:-:S02]  /*14b0*/  UIMAD.WIDE.U32 UR10, UR7, UR15, URZ ;  /* 0x0000000f070a72a5 */ /* 0x002fc4000f8e00ff */
[----:B--2---:R-:W-:Y:S01]  /*14c0*/  UIMAD.WIDE.U32 UR12, UR6, UR8, URZ ;  /* 0x00000008060c72a5 */ /* 0x004fe2000f8e00ff */
[----:B------:R-:W-:Y:S02]  /*14d0*/  UMOV UR4, UR17 ;  /* 0x0000001100047c82 */ /* 0x000fe40008000000 */
[----:B------:R-:W-:Y:S02]  /*14e0*/  USHF.R.U32.HI UR4, URZ, UR21, UR4 ;  /* 0x00000015ff047299 */ /* 0x000fe40008011604 */
[----:B------:R-:W-:Y:S02]  /*14f0*/  UMOV UR10, UR11 ;  /* 0x0000000b000a7c82 */ /* 0x000fe40008000000 */
[----:B------:R-:W-:Y:S01]  /*1500*/  UMOV UR12, UR13 ;  /* 0x0000000d000c7c82 */ /* 0x000fe20008000000 */
[----:B------:R-:W-:Y:S02]  /*1510*/  @UP0 USHF.R.U32.HI UR7, URZ, UR21, UR10 ;  /* 0x00000015ff070299 */ /* 0x000fe4000801160a */
[----:B------:R-:W-:-:S02]  /*1520*/  USEL UR4, UR45, UR4, !UP0 ;  /* 0x000000042d047287 */ /* 0x000fc4000c000000 */
[----:B------:R-:W-:Y:S02]  /*1530*/  UIMAD.WIDE.U32 UR10, UR7, UR8, URZ ;  /* 0x00000008070a72a5 */ /* 0x000fe4000f8e00ff */
[----:B------:R-:W-:Y:S02]  /*1540*/  @UP2 USHF.R.U32.HI UR6, URZ, UR9, UR12 ;  /* 0x00000009ff062299 */ /* 0x000fe4000801160c */
[----:B------:R-:W-:-:S03]  /*1550*/  UIMAD.WIDE.U32 UR12, UR4, UR8, URZ ;  /* 0x00000008040c72a5 */ /* 0x000fc6000f8e00ff */
[----:B------:R-:W-:Y:S02]  /*1560*/  UMOV UR10, UR11 ;  /* 0x0000000b000a7c82 */ /* 0x000fe40008000000 */
[----:B------:R-:W-:Y:S02]  /*1570*/  @UP2 USHF.R.U32.HI UR7, URZ, UR9, UR10 ;  /* 0x00000009ff072299 */ /* 0x000fe4000801160a */
[----:B------:R-:W-:Y:S02]  /*1580*/  UIMAD UR10, UR6, UR19, URZ ;  /* 0x00000013060a72a4 */ /* 0x000fe4000f8e02ff */
[----:B------:R-:W-:-:S04]  /*1590*/  UIMAD UR7, UR7, UR19, URZ ;  /* 0x00000013070772a4 */ /* 0x000fc8000f8e02ff */
[----:B------:R-:W-:-:S03]  /*15a0*/  UISETP.GE.AND UP0, UPT, UR4, UR7, UPT ;  /* 0x000000070400728c */ /* 0x000fc6000bf06270 */
[----:B------:R-:W-:Y:S01]  /*15b0*/  UMOV UR7, UR13 ;  /* 0x0000000d00077c82 */ /* 0x000fe20008000000 */
[----:B------:R-:W-:Y:S02]  /*15c0*/  UISETP.GE.OR UP0, UPT, UR5, UR10, UP0 ;  /* 0x0000000a0500728c */ /* 0x000fe40008706670 */
[----:B------:R-:W-:Y:S02]  /*15d0*/  UIMAD.WIDE.U32 UR10, UR5, UR8, URZ ;  /* 0x00000008050a72a5 */ /* 0x000fe4000f8e00ff */
[----:B------:R-:W-:Y:S02]  /*15e0*/  USHF.R.U32.HI UR7, URZ, UR9, UR7 ;  /* 0x00000009ff077299 */ /* 0x000fe40008011607 */
[----:B------:R-:W-:Y:S02]  /*15f0*/  UIADD3 UR10, UPT, UPT, -UR4, URZ, URZ ;  /* 0x000000ff040a7290 */ /* 0x000fe4000fffe1ff */
[----:B------:R-:W-:Y:S02]  /*1600*/  USEL UR7, UR4, UR7, !UP2 ;  /* 0x0000000704077287 */ /* 0x000fe4000d000000 */
[----:B------:R-:W-:Y:S01]  /*1610*/  UIMAD UR10, UR14, UR10, UR45 ;  /* 0x0000000a0e0a72a4 */ /* 0x000fe2000f8e022d */
[----:B------:R-:W-:Y:S01]  /*1620*/  @!UP0 UMOV UR8, UR11 ;  /* 0x0000000b00088c82 */ /* 0x000fe20008000000 */
[----:B------:R-:W-:-:S02]  /*1630*/  UIADD3 UR11, UPT, UPT, -UR5, URZ, URZ ;  /* 0x000000ff050b7290 */ /* 0x000fc4000fffe1ff */
[----:B------:R-:W-:Y:S02]  /*1640*/  @!UP0 USHF.R.U32.HI UR8, URZ, UR9, UR8 ;  /* 0x00000009ff088299 */ /* 0x000fe40008011608 */
[----:B------:R-:W-:Y:S02]  /*1650*/  UIADD3 UR9, UPT, UPT, -UR7, URZ, URZ ;  /* 0x000000ff07097290 */ /* 0x000fe4000fffe1ff */
[----:B------:R-:W-:Y:S02]  /*1660*/  @!UP0 USEL UR8, UR5, UR8, !UP2 ;  /* 0x0000000805088287 */ /* 0x000fe4000d000000 */
[----:B------:R-:W-:Y:S02]  /*1670*/  UIMAD UR9, UR19, UR9, UR4 ;  /* 0x00000009130972a4 */ /* 0x000fe4000f8e0204 */
[----:B------:R-:W-:Y:S02]  /*1680*/  @!UP0 UIADD3 UR7, UPT, UPT, UR7, -UR8, URZ ;  /* 0x8000000807078290 */ /* 0x000fe4000fffe0ff */
[----:B------:R-:W-:-:S02]  /*1690*/  @!UP0 UIMAD UR6, UR9, UR6, UR8 ;  /* 0x00000006090682a4 */ /* 0x000fc4000f8e0208 */
[----:B------:R-:W-:Y:S02]  /*16a0*/  @!UP0 UIMAD UR4, UR7, UR19, UR5 ;  /* 0x00000013070482a4 */ /* 0x000fe4000f8e0205 */
[----:B------:R-:W-:Y:S02]  /*16b0*/  UIMAD UR46, UR20, UR11, UR46 ;  /* 0x0000000b142e72a4 */ /* 0x000fe4000f8e022e */
[----:B------:R-:W-:Y:S01]  /*16c0*/  UIMAD UR45, UR4, UR14, UR10 ;  /* 0x0000000e042d72a4 */ /* 0x000fe2000f8e020a */
[----:B------:R-:W-:Y:S02]  /*16d0*/  @!UP0 UMOV UR5, UR6 ;  /* 0x0000000600058c82 */ /* 0x000fe40008000000 */
[----:B------:R-:W-:-:S12]  /*16e0*/  UIMAD UR46, UR5, UR20, UR46 ;  /* 0x00000014052e72a4 */ /* 0x000fd8000f8e022e */
.L_x_19:
[----:B------:R-:W-:-:S09]  /*16f0*/  UISETP.NE.AND UP0, UPT, UR22, 0x1, UPT ;  /* 0x000000011600788c */ /* 0x000fd2000bf05270 */
[----:B------:R-:W-:Y:S05]  /*1700*/  BRA.U UP0, `(.L_x_20) ;  /* 0x0000000100407547 */ /* 0x000fea000b800000 */
[----:B------:R-:W2:Y:S01]  /*1710*/  LDCU.128 UR8, c[0x0][0xb10] ;  /* 0x00016200ff0877ac */ /* 0x000ea20008000c00 */
[----:B------:R-:W3:Y:S01]  /*1720*/  LDCU UR12, c[0x0][0xb0c] ;  /* 0x00016180ff0c77ac */ /* 0x000ee20008000800 */
[----:B------:R-:W4:Y:S01]  /*1730*/  LDCU UR13, c[0x0][0xb20] ;  /* 0x00016400ff0d77ac */ /* 0x000f220008000800 */
[----:B--2---:R-:W-:Y:S02]  /*1740*/  UIMAD.WIDE.U32 UR4, UR46, UR8, URZ ;  /* 0x000000082e0472a5 */ /* 0x004fe4000f8e00ff */
[----:B------:R-:W-:Y:S02]  /*1750*/  UIMAD.WIDE.U32 UR6, UR45, UR11, URZ ;  /* 0x0000000b2d0672a5 */ /* 0x000fe4000f8e00ff */
[----:B---3--:R-:W-:Y:S02]  /*1760*/  UISETP.NE.AND UP0, UPT, UR12, 0x1, UPT ;  /* 0x000000010c00788c */ /* 0x008fe4000bf05270 */
[----:B------:R-:W-:-:S03]  /*1770*/  USHF.R.U32.HI UR5, URZ, UR9, UR5 ;  /* 0x00000009ff057299 */ /* 0x000fc60008011605 */
[----:B------:R-:W-:Y:S01]  /*1780*/  UMOV UR4, UR7 ;  /* 0x0000000700047c82 */ /* 0x000fe20008000000 */
[----:B------:R-:W-:Y:S02]  /*1790*/  USEL UR5, UR46, UR5, !UP0 ;  /* 0x000000052e057287 */ /* 0x000fe4000c000000 */
[----:B------:R-:W-:Y:S02]  /*17a0*/  UISETP.NE.AND UP0, UPT, UR10, 0x1, UPT ;  /* 0x000000010a00788c */ /* 0x000fe4000bf05270 */
[----:B----4-:R-:W-:-:S04]  /*17b0*/  USHF.R.U32.HI UR4, URZ, UR13, UR4 ;  /* 0x0000000dff047299 */ /* 0x010fc80008011604 */
[----:B------:R-:W-:-:S04]  /*17c0*/  USEL UR4, UR45, UR4, !UP0 ;  /* 0x000000042d047287 */ /* 0x000fc8000c000000 */
[----:B------:R-:W-:Y:S02]  /*17d0*/  UIADD3 UR6, UPT, UPT, UR5, -UR4, URZ ;  /* 0x8000000405067290 */ /* 0x000fe4000fffe0ff */
[----:B------:R-:W-:Y:S02]  /*17e0*/  UIADD3 UR4, UPT, UPT, -UR5, UR4, URZ ;  /* 0x0000000405047290 */ /* 0x000fe4000fffe1ff */
[----:B------:R-:W-:Y:S02]  /*17f0*/  UIMAD UR45, UR6, UR10, UR45 ;  /* 0x0000000a062d72a4 */ /* 0x000fe4000f8e022d */
[----:B------:R-:W-:-:S12]  /*1800*/  UIMAD UR46, UR4, UR12, UR46 ;  /* 0x0000000c042e72a4 */ /* 0x000fd8000f8e022e */
.L_x_20:
[----:B------:R-:W-:Y:S01]  /*1810*/  UISETP.NE.AND UP0, UPT, UR18, 0x2, UPT ;  /* 0x000000021200788c */ /* 0x000fe2000bf05270 */
[----:B------:R-:W-:Y:S09]  /*1820*/  BRA.U !UP6, `(.L_x_21) ;  /* 0x000000010e0c7547 */ /* 0x000ff2000b800000 */
[----:B------:R-:W-:Y:S01]  /*1830*/  UCGABAR_WAIT ;  /* 0x0000000000007dc7 */ /* 0x000fe20008000000 */
[----:B------:R-:W-:Y:S01]  /*1840*/  CCTL.IVALL ;  /* 0x00000000ff00798f */ /* 0x000fe20002000000 */
[----:B------:R-:W-:Y:S05]  /*1850*/  BRA `(.L_x_22) ;  /* 0x0000000000047947 */ /* 0x000fea0003800000 */
.L_x_21:
[----:B------:R-:W-:Y:S06]  /*1860*/  BAR.SYNC.DEFER_BLOCKING 0x0 ;  /* 0x0000000000007b1d */ /* 0x000fec0000010000 */
.L_x_22:
[----:B------:R-:W-:Y:S05]  /*1870*/  BRA.U UP0, `(.L_x_23) ;  /* 0x0000001d00fc7547 */ /* 0x000fea000b800000 */
[----:B------:R-:W2:Y:S01]  /*1880*/  LDCU UR6, c[0x0][0x38c] ;  /* 0x00007180ff0677ac */ /* 0x000ea20008000800 */
[----:B------:R-:W-:Y:S01]  /*1890*/  PLOP3.LUT P1, PT, PT, PT, UP3, 0x80, 0x8 ;  /* 0x000000000008781c */ /* 0x000fe20003f2f038 */
[----:B------:R-:W-:Y:S01]  /*18a0*/  IMAD.MOV.U32 R12, RZ, RZ, 0x1 ;  /* 0x00000001ff0c7424 */ /* 0x000fe200078e00ff */
[----:B------:R-:W-:Y:S01]  /*18b0*/  ISETP.EQ.OR P2, PT, R0, RZ, P3 ;  /* 0x000000ff0000720c */ /* 0x000fe20001f42670 */
[----:B------:R-:W-:Y:S01]  /*18c0*/  UISETP.NE.AND UP1, UPT, UR18, URZ, UPT ;  /* 0x000000ff1200728c */ /* 0x000fe2000bf25270 */
[----:B------:R-:W-:Y:S01]  /*18d0*/  PLOP3.LUT P1, PT, P1, PT, PT, 0x8, 0x80 ;  /* 0x000000000080781c */ /* 0x000fe20000f2e170 */
[----:B------:R-:W-:Y:S01]  /*18e0*/  USEL UR25, URZ, 0x1, UP4 ;  /* 0x00000001ff197887 */ /* 0x000fe2000a000000 */
[----:B------:R-:W-:Y:S01]  /*18f0*/  CS2R R10, SRZ ;  /* 0x00000000000a7805 */ /* 0x000fe2000001ff00 */
[----:B------:R-:W-:Y:S01]  /*1900*/  IMAD.MOV.U32 R9, RZ, RZ, RZ ;  /* 0x000000ffff097224 */ /* 0x000fe200078e00ff */
[----:B------:R-:W3:Y:S01]  /*1910*/  LDCU UR39, c[0x0][0x370] ;  /* 0x00006e00ff2777ac */ /* 0x000ee20008000800 */
[----:B------:R-:W-:Y:S01]  /*1920*/  IMAD.MOV.U32 R8, RZ, RZ, 0x1 ;  /* 0x00000001ff087424 */ /* 0x000fe200078e00ff */
[----:B------:R-:W4:Y:S01]  /*1930*/  LDCU.64 UR28, c[0x0][0x348] ;  /* 0x00006900ff1c77ac */ /* 0x000f220008000a00 */
[----:B------:R-:W-:-:S02]  /*1940*/  USHF.R.U32.HI UR44, URZ, 0x6, UR24 ;  /* 0x00000006ff2c7899 */ /* 0x000fc40008011618 */
[----:B--2---:R-:W-:Y:S02]  /*1950*/  UIADD3 UR5, UPT, UPT, UR6, 0x3f, URZ ;  /* 0x0000003f06057890 */ /* 0x004fe4000fffe0ff */
[----:B------:R-:W-:Y:S02]  /*1960*/  UIADD3 UR47, UPT, UPT, UR6, 0x7e, URZ ;  /* 0x0000007e062f7890 */ /* 0x000fe4000fffe0ff */
[----:B------:R-:W-:Y:S01]  /*1970*/  USHF.R.S32.HI UR4, URZ, 0x1f, UR5 ;  /* 0x0000001fff047899 */ /* 0x000fe20008011405 */
[----:B------:R-:W2:Y:S03]  /*1980*/  LDCU UR38, c[0x0][0x374] ;  /* 0x00006e80ff2677ac */ /* 0x000ea60008000800 */
[----:B------:R-:W-:Y:S02]  /*1990*/  ULEA.HI UR4, UR4, UR5, URZ, 0x6 ;  /* 0x0000000504047291 */ /* 0x000fe4000f8f30ff */
[----:B------:R-:W-:-:S02]  /*19a0*/  USEL UR25, UR25, 0x2, UP1 ;  /* 0x0000000219197887 */ /* 0x000fc40008800000 */
[----:B------:R-:W-:Y:S02]  /*19b0*/  USHF.R.S32.HI UR41, URZ, 0x6, UR4 ;  /* 0x00000006ff297899 */ /* 0x000fe40008011404 */
[----:B------:R-:W-:Y:S02]  /*19c0*/  UIADD3 UR4, UPT, UPT, UR6, -0x1, URZ ;  /* 0xffffffff06047890 */ /* 0x000fe4000fffe0ff */
[----:B------:R-:W-:Y:S02]  /*19d0*/  UISETP.LT.U32.AND UP0, UPT, UR41, 0x1b, UPT ;  /* 0x0000001b2900788c */ /* 0x000fe4000bf01070 */
[----:B------:R-:W-:Y:S02]  /*19e0*/  UISETP.GE.U32.AND UP2, UPT, UR4, -0x7f, UPT ;  /* 0xffffff810400788c */ /* 0x000fe4000bf46070 */
[----:B------:R-:W-:Y:S01]  /*19f0*/  USEL UR40, UR41, 0x1b, UP0 ;  /* 0x0000001b29287887 */ /* 0x000fe20008000000 */
[----:B------:R-:W-:-:S03]  /*1a00*/  UMOV UR5, URZ ;  /* 0x000000ff00057c82 */ /* 0x000fc60008000000 */
[----:B------:R-:W-:Y:S02]  /*1a10*/  UIADD3 UR21, UPT, UPT, UR40, -0x1, URZ ;  /* 0xffffffff28157890 */ /* 0x000fe4000fffe0ff */
[----:B------:R-:W-:-:S03]  /*1a20*/  UIADD3 UR43, UPT, UPT, UR41, -UR40, URZ ;  /* 0x80000028292b7290 */ /* 0x000fc6000fffe0ff */
[----:B------:R-:W-:-:S04]  /*1a30*/  @UP2 UIADD3 UR21, UPT, UPT, UR40, URZ, URZ ;  /* 0x000000ff28152290 */ /* 0x000fc8000fffe0ff */
[----:B--234-:R-:W-:-:S12]  /*1a40*/  UIADD3 UR21, UPT, UPT, UR21, 0x1, URZ ;  /* 0x0000000115157890 */ /* 0x01cfd8000fffe0ff */
.L_x_43:
[----:B------:R-:W-:Y:S01]  /*1a50*/  UISETP.NE.AND UP0, UPT, UR48, URZ, UPT ;  /* 0x000000ff3000728c */ /* 0x000fe2000bf05270 */
[----:B------:R-:W2:Y:S08]  /*1a60*/  S2UR UR48, SR_CgaCtaId ;  /* 0x00000000003079c3 */ /* 0x000eb00000008800 */
[----:B------:R-:W-:Y:S05]  /*1a70*/  BRA.U UP0, `(.L_x_24) ;  /* 0x0000000100347547 */ /* 0x000fea000b800000 */
[----:B------:R-:W3:Y:S01]  /*1a80*/  S2R R0, SR_CgaCtaId ;  /* 0x0000000000007919 */ /* 0x000ee20000008800 */
[----:B------:R-:W-:-:S04]  /*1a90*/  MOV R2, 0x400 ;  /* 0x0000040000027802 */ /* 0x000fc80000000f00 */
[----:B---3--:R-:W-:Y:S02]  /*1aa0*/  LEA R0, R0, R2, 0x18 ;  /* 0x0000000200007211 */ /* 0x008fe400078ec0ff */
[----:B------:R-:W-:-:S03]  /*1ab0*/  SHF.L.U32 R2, R8, 0x1f, RZ ;  /* 0x0000001f08027819 */ /* 0x000fc600000006ff */
[----:B------:R-:W-:-:S04]  /*1ac0*/  IMAD R0, R9, 0x8, R0 ;  /* 0x0000000809007824 */ /* 0x000fc800078e0200 */
[----:B------:R-:W3:Y:S02]  /*1ad0*/  SYNCS.PHASECHK.TRANS64.TRYWAIT P0, [R0+URZ+0x240], R2 ;  /* 0x00024002000075a7 */ /* 0x000ee400080011ff */
[----:B---3--:R-:W-:Y:S05]  /*1ae0*/  @!P0 BRA `(.L_x_25) ;  /* 0x0000005c00308947 */ /* 0x008fea0003800000 */
.L_x_126:
[----:B------:R-:W-:Y:S01]  /*1af0*/  VIADD R9, R9, 0x1 ;  /* 0x0000000109097836 */ /* 0x000fe20000000000 */
[----:B------:R3:W-:Y:S04]  /*1b00*/  SYNCS.ARRIVE.TRANS64.A1T0 RZ, [R0+URZ+0x230], RZ ;  /* 0x000230ff00ff79a7 */ /* 0x0007e800081000ff */
[----:B------:R-:W-:-:S04]  /*1b10*/  ISETP.NE.AND P0, PT, R9, 0x2, PT ;  /* 0x000000020900780c */ /* 0x000fc80003f05270 */
[----:B------:R-:W-:Y:S02]  /*1b20*/  SEL R9, R9, RZ, P0 ;  /* 0x000000ff09097207 */ /* 0x000fe40000000000 */
[----:B---3--:R-:W-:-:S04]  /*1b30*/  SEL R0, RZ, 0x1, P0 ;  /* 0x00000001ff007807 */ /* 0x008fc80000000000 */
[----:B------:R-:W-:-:S07]  /*1b40*/  LOP3.LUT R8, R8, R0, RZ, 0x3c, !PT ;  /* 0x0000000008087212 */ /* 0x000fce00078e3cff */
.L_x_24:
[----:B------:R-:W-:Y:S01]  /*1b50*/  UMOV UR6, 0x400 ;  /* 0x0000040000067882 */ /* 0x000fe20000000000 */
[----:B------:R-:W-:Y:S01]  /*1b60*/  SHF.L.U32 R0, R12, 0x1f, RZ ;  /* 0x0000001f0c007819 */ /* 0x000fe200000006ff */
[----:B--2---:R-:W-:Y:S02]  /*1b70*/  ULEA UR6, UR48, UR6, 0x18 ;  /* 0x0000000630067291 */ /* 0x004fe4000f8ec0ff */
[----:B------:R-:W-:Y:S02]  /*1b80*/  UISETP.GE.U32.AND UP0, UPT, UR47, 0x7f, UPT ;  /* 0x0000007f2f00788c */ /* 0x000fe4000bf06070 */
[----:B------:R-:W-:Y:S02]  /*1b90*/  ULEA UR4, UR5, UR6, 0x3 ;  /* 0x0000000605047291 */ /* 0x000fe4000f8e18ff */
[----:B------:R-:W-:Y:S02]  /*1ba0*/  USHF.L.U32 UR35, UR46, 0x6, URZ ;  /* 0x000000062e237899 */ /* 0x000fe400080006ff */
[----:B------:R-:W-:Y:S01]  /*1bb0*/  ULEA UR11, UR45, UR44, 0x6 ;  /* 0x0000002c2d0b7291 */ /* 0x000fe2000f8e30ff */
[----:B------:R-:W-:-:S04]  /*1bc0*/  UMOV UR13, URZ ;  /* 0x000000ff000d7c82 */ /* 0x000fc80008000000 */
[----:B------:R2:W3:Y:S01]  /*1bd0*/  SYNCS.PHASECHK.TRANS64.TRYWAIT P0, [UR4+0xd8], R0 ;  /* 0x0000d800ff0075a7 */ /* 0x0004e20008001104 */
[----:B------:R-:W-:Y:S06]  /*1be0*/  BRA.U !UP0, `(.L_x_26) ;  /* 0x0000000108bc7547 */ /* 0x000fec000b800000 */
[----:B------:R-:W-:Y:S01]  /*1bf0*/  UMOV UR7, URZ ;  /* 0x000000ff00077c82 */ /* 0x000fe20008000000 */
[----:B------:R-:W-:-:S05]  /*1c00*/  UMOV UR4, UR5 ;  /* 0x0000000500047c82 */ /* 0x000fca0008000000 */
.L_x_32:
[----:B------:R-:W-:Y:S01]  /*1c10*/  ULEA UR33, UR4, UR6, 0x3 ;  /* 0x0000000604217291 */ /* 0x000fe2000f8e18ff */
[----:B---3--:R-:W-:Y:S01]  /*1c20*/  @!P3 MOV R2, 0x2000 ;  /* 0x000020000002b802 */ /* 0x008fe20000000f00 */
[----:B-1-34-:R-:W-:Y:S10]  /*1c30*/  @P0 BRA `(.L_x_27) ;  /* 0x00000000000c0947 */ /* 0x01aff40003800000 */
[----:B------:R-:W-:-:S04]  /*1c40*/  SHF.L.U32 R3, R12, 0x1f, RZ ;  /* 0x0000001f0c037819 */ /* 0x000fc800000006ff */
[----:B------:R-:W3:Y:S02]  /*1c50*/  SYNCS.PHASECHK.TRANS64.TRYWAIT P0, [UR33+0xd8], R3 ;  /* 0x0000d803ff0075a7 */ /* 0x000ee40008001121 */
[----:B---3--:R-:W-:Y:S05]  /*1c60*/  @!P0 BRA `(.L_x_28) ;  /* 0x0000005800e48947 */ /* 0x008fea0003800000 */
.L_x_27:
[----:B------:R3:W-:Y:S01]  /*1c70*/  @!P3 SYNCS.ARRIVE.TRANS64 RZ, [UR33], R2 ;  /* 0x00000002ffffb9a7 */ /* 0x0007e20008000021 */
[----:B------:R-:W-:-:S04]  /*1c80*/  ULOP3.LUT UR5, UR25, 0x2, URZ, 0xfc, !UPT ;  /* 0x0000000219057892 */ /* 0x000fc8000f8efcff */
[----:B------:R-:W-:-:S09]  /*1c90*/  UISETP.NE.AND UP0, UPT, UR5, 0x2, UPT ;  /* 0x000000020500788c */ /* 0x000fd2000bf05270 */
[----:B------:R-:W-:Y:S05]  /*1ca0*/  BRA.U UP0, `(.L_x_29) ;  /* 0x0000000100047547 */ /* 0x000fea000b800000 */
[----:B-1----:R-:W-:Y:S05]  /*1cb0*/  BPT.TRAP 0x1 ;  /* 0x000000040000795c */ /* 0x002fea0000300000 */
.L_x_29:
[----:B------:R-:W-:Y:S04]  /*1cc0*/  BSSY.RECONVERGENT B0, `(.L_x_30) ;  /* 0x0000003000007945 */ /* 0x000fe80003800200 */
[----:B------:R-:W-:Y:S05]  /*1cd0*/  @P2 BRA `(.L_x_31) ;  /* 0x0000000000042947 */ /* 0x000fea0003800000 */
[----:B-1----:R-:W-:Y:S05]  /*1ce0*/  BPT.TRAP 0x1 ;  /* 0x000000040000795c */ /* 0x002fea0000300000 */
.L_x_31:
[----:B-1----:R-:W-:Y:S05]  /*1cf0*/  BSYNC.RECONVERGENT B0 ;  /* 0x0000000000007941 */ /* 0x002fea0003800200 */
.L_x_30:
[----:B------:R-:W-:Y:S02]  /*1d00*/  UIADD3 UR5, UPT, UPT, UR4, 0x1, URZ ;  /* 0x0000000104057890 */ /* 0x000fe4000fffe0ff */
[----:B------:R-:W-:Y:S02]  /*1d10*/  USHF.L.U32 UR34, UR7, 0x6, URZ ;  /* 0x0000000607227899 */ /* 0x000fe400080006ff */
[----:B------:R-:W-:Y:S02]  /*1d20*/  UISETP.NE.AND UP0, UPT, UR5, 0x1b, UPT ;  /* 0x0000001b0500788c */ /* 0x000fe4000bf05270 */
[----:B------:R-:W-:Y:S02]  /*1d30*/  USHF.L.U32 UR32, UR4, 0xc, URZ ;  /* 0x0000000c04207899 */ /* 0x000fe400080006ff */
[----:B------:R-:W-:Y:S02]  /*1d40*/  USEL UR9, URZ, 0x1, UP0 ;  /* 0x00000001ff097887 */ /* 0x000fe40008000000 */
[----:B------:R-:W-:-:S02]  /*1d50*/  USEL UR5, UR5, URZ, UP0 ;  /* 0x000000ff05057287 */ /* 0x000fc40008000000 */
[----:B------:R-:W-:Y:S02]  /*1d60*/  UIADD3 UR14, UP0, UPT, UR28, 0x180, URZ ;  /* 0x000001801c0e7890 */ /* 0x000fe4000ff1e0ff */
[----:B------:R-:W-:Y:S01]  /*1d70*/  ULEA UR8, UR5, UR6, 0x3 ;  /* 0x0000000605087291 */ /* 0x000fe2000f8e18ff */
[----:B------:R-:W-:Y:S01]  /*1d80*/  LOP3.LUT R12, R12, UR9, RZ, 0x3c, !PT ;  /* 0x000000090c0c7c12 */ /* 0x000fe2000f8e3cff */
[----:B------:R-:W-:Y:S02]  /*1d90*/  UIADD3 UR7, UPT, UPT, UR7, 0x1, URZ ;  /* 0x0000000107077890 */ /* 0x000fe4000fffe0ff */
[----:B------:R-:W-:Y:S01]  /*1da0*/  UIADD3 UR16, UP1, UPT, UR28, 0x80, URZ ;  /* 0x000000801c107890 */ /* 0x000fe2000ff3e0ff */
[----:B--2---:R-:W-:Y:S01]  /*1db0*/  SHF.L.U32 R0, R12, 0x1f, RZ ;  /* 0x0000001f0c007819 */ /* 0x004fe200000006ff */
[----:B------:R-:W-:Y:S02]  /*1dc0*/  UIADD3.X UR15, UPT, UPT, URZ, UR29, URZ, UP0, !UPT ;  /* 0x0000001dff0f7290 */ /* 0x000fe400087fe4ff */
[----:B------:R-:W-:Y:S01]  /*1dd0*/  UISETP.NE.AND UP0, UPT, UR7, UR21, UPT ;  /* 0x000000150700728c */ /* 0x000fe2000bf05270 */
[----:B------:R4:W1:Y:S01]  /*1de0*/  SYNCS.PHASECHK.TRANS64.TRYWAIT P0, [UR8+0xd8], R0 ;  /* 0x0000d800ff0075a7 */ /* 0x0008620008001108 */
[----:B------:R-:W-:-:S02]  /*1df0*/  ULOP3.LUT UR8, UR32, UR24, URZ, 0xfc, !UPT ;  /* 0x0000001820087292 */ /* 0x000fc4000f8efcff */
[----:B------:R-:W-:Y:S02]  /*1e00*/  UIADD3.X UR17, UPT, UPT, URZ, UR29, URZ, UP1, !UPT ;  /* 0x0000001dff117290 */ /* 0x000fe40008ffe4ff */
[----:B------:R-:W-:Y:S02]  /*1e10*/  UIADD3 UR32, UPT, UPT, UR6, 0x2600, UR32 ;  /* 0x0000260006207890 */ /* 0x000fe4000fffe020 */
[----:B------:R-:W-:Y:S01]  /*1e20*/  UIADD3 UR8, UPT, UPT, UR6, 0x1d600, UR8 ;  /* 0x0001d60006087890 */ /* 0x000fe2000fffe008 */
[----:B------:R-:W-:Y:S01]  /*1e30*/  UMOV UR18, 0x0 ;  /* 0x0000000000127882 */ /* 0x000fe20000000000 */
[----:B------:R-:W-:Y:S01]  /*1e40*/  UMOV UR19, 0x10000000 ;  /* 0x1000000000137882 */ /* 0x000fe20000000000 */
[----:B------:R-:W-:Y:S01]  /*1e50*/  UMOV UR4, 0x30000 ;  /* 0x0003000000047882 */ /* 0x000fe20000000000 */
[----:B------:R-:W-:Y:S01]  /*1e60*/  UMOV UR12, UR36 ;  /* 0x00000024000c7c82 */ /* 0x000fe20008000000 */
[----:B------:R-:W-:Y:S01]  /*1e70*/  UMOV UR9, UR33 ;  /* 0x0000002100097c82 */ /* 0x000fe20008000000 */
[----:B------:R-:W-:Y:S01]  /*1e80*/  UMOV UR10, UR34 ;  /* 0x00000022000a7c82 */ /* 0x000fe20008000000 */
[----:B------:R-:W-:Y:S01]  /*1e90*/  UTMALDG.3D [UR32], [UR16], desc[UR18] ;  /* 0x00001220100075b4 */ /* 0x000fe20008011000 */
[----:B------:R-:W-:Y:S01]  /*1ea0*/  UMOV UR13, UR21 ;  /* 0x00000015000d7c82 */ /* 0x000fe20008000000 */
[----:B------:R2:W-:Y:S02]  /*1eb0*/  UTMALDG.3D.MULTICAST [UR8], [UR14], UR4, desc[UR18] ;  /* 0x000012080e0073b4 */ /* 0x0005e40008011804 */
[----:B--2---:R-:W-:Y:S01]  /*1ec0*/  UMOV UR4, UR5 ;  /* 0x0000000500047c82 */ /* 0x004fe20008000000 */
[----:B------:R-:W-:Y:S05]  /*1ed0*/  BRA.U UP0, `(.L_x_32) ;  /* 0xfffffffd004c7547 */ /* 0x000fea000b83ffff */
.L_x_26:
[----:B------:R-:W-:Y:S01]  /*1ee0*/  ULEA UR4, UR5, UR6, 0x3 ;  /* 0x0000000605047291 */ /* 0x000fe2000f8e18ff */
[----:B--2-4-:R-:W-:Y:S01]  /*1ef0*/  SHF.L.U32 R0, R12, 0x1f, RZ ;  /* 0x0000001f0c007819 */ /* 0x014fe200000006ff */
[----:B------:R-:W-:Y:S01]  /*1f00*/  @!P1 SYNCS.ARRIVE.TRANS64.A1T0 RZ, [UR6+0x1c8], RZ ;  /* 0x0001c8ffffff99a7 */ /* 0x000fe20008100006 */
[----:B------:R-:W-:-:S06]  /*1f10*/  UISETP.GT.AND UP0, UPT, UR41, UR40, UPT ;  /* 0x000000282900728c */ /* 0x000fcc000bf04270 */
[----:B-1-3--:R1:W2:Y:S03]  /*1f20*/  SYNCS.PHASECHK.TRANS64.TRYWAIT P0, [UR4+0xd8], R0 ;  /* 0x0000d800ff0075a7 */ /* 0x00a2a60008001104 */
[----:B------:R-:W-:Y:S05]  /*1f30*/  BRA.U !UP0, `(.L_x_33) ;  /* 0x0000000108c07547 */ /* 0x000fea000b800000 */
[----:B------:R-:W-:Y:S01]  /*1f40*/  UIADD3 UR26, UPT, UPT, UR43, UR13, URZ ;  /* 0x0000000d2b1a7290 */ /* 0x000fe2000fffe0ff */
[----:B------:R-:W-:-:S11]  /*1f50*/  UMOV UR4, UR5 ;  /* 0x0000000500047c82 */ /* 0x000fd60008000000 */
.L_x_39:
[----:B------:R-:W-:Y:S01]  /*1f60*/  ULEA UR17, UR4, UR6, 0x3 ;  /* 0x0000000604117291 */ /* 0x000fe2000f8e18ff */
[----:B--2---:R-:W-:Y:S01]  /*1f70*/  @!P3 MOV R2, 0x2000 ;  /* 0x000020000002b802 */ /* 0x004fe20000000f00 */
[----:B--234-:R-:W-:Y:S10]  /*1f80*/  @P0 BRA `(.L_x_34) ;  /* 0x00000000000c0947 */ /* 0x01cff40003800000 */
[----:B------:R-:W-:-:S04]  /*1f90*/  SHF.L.U32 R3, R12, 0x1f, RZ ;  /* 0x0000001f0c037819 */ /* 0x000fc800000006ff */
[----:B------:R-:W2:Y:S02]  /*1fa0*/  SYNCS.PHASECHK.TRANS64.TRYWAIT P0, [UR17+0xd8], R3 ;  /* 0x0000d803ff0075a7 */ /* 0x000ea40008001111 */
[----:B--2---:R-:W-:Y:S05]  /*1fb0*/  @!P0 BRA `(.L_x_35) ;  /* 0x0000005800288947 */ /* 0x004fea0003800000 */
.L_x_34:
[----:B------:R2:W-:Y:S01]  /*1fc0*/  @!P3 SYNCS.ARRIVE.TRANS64 RZ, [UR17], R2 ;  /* 0x00000002ffffb9a7 */ /* 0x0005e20008000011 */
[----:B------:R-:W-:-:S04]  /*1fd0*/  ULOP3.LUT UR5, UR25, 0x2, URZ, 0xfc, !UPT ;  /* 0x0000000219057892 */ /* 0x000fc8000f8efcff */
[----:B------:R-:W-:-:S09]  /*1fe0*/  UISETP.NE.AND UP0, UPT, UR5, 0x2, UPT ;  /* 0x000000020500788c */ /* 0x000fd2000bf05270 */
[----:B------:R-:W-:Y:S05]  /*1ff0*/  BRA.U UP0, `(.L_x_36) ;  /* 0x0000000100047547 */ /* 0x000fea000b800000 */
[----:B------:R-:W-:Y:S05]  /*2000*/  BPT.TRAP 0x1 ;  /* 0x000000040000795c */ /* 0x000fea0000300000 */
.L_x_36:
[----:B------:R-:W-:Y:S04]  /*2010*/  BSSY.RECONVERGENT B0, `(.L_x_37) ;  /* 0x0000003000007945 */ /* 0x000fe80003800200 */
[----:B------:R-:W-:Y:S05]  /*2020*/  @P2 BRA `(.L_x_38) ;  /* 0x0000000000042947 */ /* 0x000fea0003800000 */
[----:B------:R-:W-:Y:S05]  /*2030*/  BPT.TRAP 0x1 ;  /* 0x000000040000795c */ /* 0x000fea0000300000 */
.L_x_38:
[----:B------:R-:W-:Y:S05]  /*2040*/  BSYNC.RECONVERGENT B0 ;  /* 0x0000000000007941 */ /* 0x000fea0003800200 */
.L_x_37:
[----:B------:R-:W-:Y:S02]  /*2050*/  UIADD3 UR5, UPT, UPT, UR4, 0x1, URZ ;  /* 0x0000000104057890 */ /* 0x000fe4000fffe0ff */
[----:B------:R-:W-:Y:S02]  /*2060*/  USHF.L.U32 UR18, UR13, 0x6, URZ ;  /* 0x000000060d127899 */ /* 0x000fe400080006ff */
[----:B------:R-:W-:Y:S02]  /*2070*/  UISETP.NE.AND UP0, UPT, UR5, 0x1b, UPT ;  /* 0x0000001b0500788c */ /* 0x000fe4000bf05270 */
[----:B------:R-:W-:Y:S02]  /*2080*/  USHF.L.U32 UR16, UR4, 0xc, URZ ;  /* 0x0000000c04107899 */ /* 0x000fe400080006ff */
[----:B------:R-:W-:Y:S02]  /*2090*/  USEL UR8, URZ, 0x1, UP0 ;  /* 0x00000001ff087887 */ /* 0x000fe40008000000 */
[----:B------:R-:W-:-:S02]  /*20a0*/  USEL UR5, UR5, URZ, UP0 ;  /* 0x000000ff05057287 */ /* 0x000fc40008000000 */
[----:B------:R-:W-:Y:S02]  /*20b0*/  UIADD3 UR22, UP0, UPT, UR28, 0x180, URZ ;  /* 0x000001801c167890 */ /* 0x000fe4000ff1e0ff */
[----:B------:R-:W-:Y:S01]  /*20c0*/  UIADD3 UR13, UPT, UPT, UR13, 0x1, URZ ;  /* 0x000000010d0d7890 */ /* 0x000fe2000fffe0ff */
[----:B------:R-:W-:Y:S01]  /*20d0*/  LOP3.LUT R12, R12, UR8, RZ, 0x3c, !PT ;  /* 0x000000080c0c7c12 */ /* 0x000fe2000f8e3cff */
[----:B------:R-:W-:Y:S02]  /*20e0*/  UIADD3 UR14, UP1, UPT, UR28, 0x80, URZ ;  /* 0x000000801c0e7890 */ /* 0x000fe4000ff3e0ff */
[----:B------:R-:W-:Y:S01]  /*20f0*/  UIADD3.X UR23, UPT, UPT, URZ, UR29, URZ, UP0, !UPT ;  /* 0x0000001dff177290 */ /* 0x000fe200087fe4ff */
[----:B-1----:R-:W-:Y:S01]  /*2100*/  SHF.L.U32 R0, R12, 0x1f, RZ ;  /* 0x0000001f0c007819 */ /* 0x002fe200000006ff */
[----:B------:R-:W-:Y:S02]  /*2110*/  ULOP3.LUT UR8, UR16, UR24, URZ, 0xfc, !UPT ;  /* 0x0000001810087292 */ /* 0x000fe4000f8efcff */
[----:B------:R-:W-:-:S02]  /*2120*/  UISETP.NE.AND UP0, UPT, UR13, UR26, UPT ;  /* 0x0000001a0d00728c */ /* 0x000fc4000bf05270 */
[----:B------:R-:W-:Y:S02]  /*2130*/  ULEA UR7, UR5, UR6, 0x3 ;  /* 0x0000000605077291 */ /* 0x000fe4000f8e18ff */
[----:B------:R-:W-:Y:S02]  /*2140*/  UIADD3 UR16, UPT, UPT, UR6, 0x2600, UR16 ;  /* 0x0000260006107890 */ /* 0x000fe4000fffe010 */
[----:B------:R-:W-:Y:S02]  /*2150*/  UIADD3.X UR15, UPT, UPT, URZ, UR29, URZ, UP1, !UPT ;  /* 0x0000001dff0f7290 */ /* 0x000fe40008ffe4ff */
[----:B------:R-:W-:Y:S01]  /*2160*/  UIADD3 UR8, UPT, UPT, UR6, 0x1d600, UR8 ;  /* 0x0001d60006087890 */ /* 0x000fe2000fffe008 */
[----:B------:R-:W-:Y:S01]  /*2170*/  UMOV UR30, 0x0 ;  /* 0x00000000001e7882 */ /* 0x000fe20000000000 */
[----:B------:R-:W-:Y:S01]  /*2180*/  UMOV UR31, 0x10000000 ;  /* 0x10000000001f7882 */ /* 0x000fe20000000000 */
[----:B------:R-:W-:Y:S01]  /*2190*/  UMOV UR19, UR35 ;  /* 0x0000002300137c82 */ /* 0x000fe20008000000 */
[----:B------:R-:W-:Y:S01]  /*21a0*/  UMOV UR20, UR36 ;  /* 0x0000002400147c82 */ /* 0x000fe20008000000 */
[----:B------:R3:W4:Y:S01]  /*21b0*/  SYNCS.PHASECHK.TRANS64.TRYWAIT P0, [UR7+0xd8], R0 ;  /* 0x0000d800ff0075a7 */ /* 0x0007220008001107 */
[----:B------:R-:W-:Y:S01]  /*21c0*/  UMOV UR4, 0x30000 ;  /* 0x0003000000047882 */ /* 0x000fe20000000000 */
[----:B------:R-:W-:Y:S01]  /*21d0*/  UMOV UR12, UR36 ;  /* 0x00000024000c7c82 */ /* 0x000fe20008000000 */
[----:B------:R-:W-:Y:S01]  /*21e0*/  UMOV UR9, UR17 ;  /* 0x0000001100097c82 */ /* 0x000fe20008000000 */
[----:B------:R-:W-:Y:S01]  /*21f0*/  UMOV UR10, UR18 ;  /* 0x00000012000a7c82 */ /* 0x000fe20008000000 */
[----:B------:R-:W-:Y:S01]  /*2200*/  UTMALDG.3D [UR16], [UR14], desc[UR30] ;  /* 0x00001e100e0075b4 */ /* 0x000fe20008011000 */
[----:B------:R1:W-:Y:S02]  /*2210*/  UTMALDG.3D.MULTICAST [UR8], [UR22], UR4, desc[UR30] ;  /* 0x00001e08160073b4 */ /* 0x0003e40008011804 */
[----:B-1----:R-:W-:Y:S01]  /*2220*/  UMOV UR4, UR5 ;  /* 0x0000000500047c82 */ /* 0x002fe20008000000 */
[----:B------:R-:W-:Y:S05]  /*2230*/  BRA.U UP0, `(.L_x_39) ;  /* 0xfffffffd00487547 */ /* 0x000fea000b83ffff */
.L_x_33:
[C---:B------:R-:W-:Y:S01]  /*2240*/  LEA R3, R11.reuse, UR6, 0x3 ;  /* 0x000000060b037c11 */ /* 0x040fe2000f8e18ff */
[----:B------:R-:W-:Y:S01]  /*2250*/  NOP ;  /* 0x0000000000007918 */ /* 0x000fe20000000000 */
[----:B-1-3--:R-:W-:Y:S02]  /*2260*/  SHF.L.U32 R0, R10, 0x1f, RZ ;  /* 0x0000001f0a007819 */ /* 0x00afe400000006ff */
[----:B------:R-:W-:Y:S02]  /*2270*/  LEA R4, R11, UR6, 0x4 ;  /* 0x000000060b047c11 */ /* 0x000fe4000f8e20ff */
[----:B--2-4-:R-:W1:Y:S02]  /*2280*/  SYNCS.PHASECHK.TRANS64.TRYWAIT P0, [R3+URZ+0x1d0], R0 ;  /* 0x0001d000030075a7 */ /* 0x014e6400080011ff */
[----:B-1----:R-:W-:Y:S05]  /*2290*/  @!P0 BRA `(.L_x_40) ;  /* 0x0000005400888947 */ /* 0x002fea0003800000 */
.L_x_129:
[----:B------:R-:W2:Y:S01]  /*22a0*/  LDS.128 R4, [R4+0x260] ;  /* 0x0002600004047984 */ /* 0x000ea20000000c00 */
[----:B------:R-:W-:Y:S01]  /*22b0*/  UISETP.GE.AND UP0, UPT, UR42, 0x1, UPT ;  /* 0x000000012a00788c */ /* 0x000fe2000bf06270 */
[----:B------:R-:W-:Y:S01]  /*22c0*/  @!PT LDS RZ, [RZ] ;  /* 0x00000000fffff984 */ /* 0x000fe20000000800 */
[----:B------:R-:W-:Y:S01]  /*22d0*/  @!PT LDS RZ, [RZ] ;  /* 0x00000000fffff984 */ /* 0x000fe20000000800 */
[----:B------:R-:W-:Y:S01]  /*22e0*/  @!PT LDS RZ, [RZ] ;  /* 0x00000000fffff984 */ /* 0x000fe20000000800 */
[----:B------:R-:W-:Y:S01]  /*22f0*/  @!PT LDS RZ, [RZ] ;  /* 0x00000000fffff984 */ /* 0x000fe20000000800 */
[----:B------:R3:W-:Y:S06]  /*2300*/  MEMBAR.ALL.CTA ;  /* 0x0000000000007992 */ /* 0x0007ec0000008000 */
[----:B---3--:R-:W3:Y:S01]  /*2310*/  FENCE.VIEW.ASYNC.S ;  /* 0x00000000000073c6 */ /* 0x008ee20000000000 */
[----:B--2---:R-:W-:-:S13]  /*2320*/  LOP3.LUT P0, RZ, R6, 0x1, RZ, 0xc0, !PT ;  /* 0x0000000106ff7812 */ /* 0x004fda000780c0ff */
[----:B---3--:R-:W-:Y:S01]  /*2330*/  VOTEU.ANY UP1, P0 ;  /* 0x0000000000ff7886 */ /* 0x008fe20000020100 */
[----:B------:R-:W-:-:S13]  /*2340*/  PLOP3.LUT P0, PT, PT, PT, UP1, 0x80, 0x8 ;  /* 0x000000000008781c */ /* 0x000fda0003f0f018 */
[----:B-1----:R-:W-:Y:S02]  /*2350*/  @P0 LOP3.LUT R0, R5, 0xffff, RZ, 0xc0, !PT ;  /* 0x0000ffff05000812 */ /* 0x002fe400078ec0ff */
[----:B------:R-:W-:Y:S02]  /*2360*/  @P0 MOV R2, R4 ;  /* 0x0000000400020202 */ /* 0x000fe40000000f00 */
[----:B------:R-:W-:Y:S01]  /*2370*/  @P0 R2UR UR7, R0 ;  /* 0x00000000000702ca */ /* 0x000fe200000e0000 */
[----:B------:R-:W-:Y:S01]  /*2380*/  VIADD R0, R3, 0x1e0 ;  /* 0x000001e003007836 */ /* 0x000fe20000000000 */
[----:B------:R-:W-:Y:S02]  /*2390*/  @P0 SHF.R.U32.HI R4, RZ, 0x10, R5 ;  /* 0x00000010ff040819 */ /* 0x000fe40000011605 */
[----:B------:R-:W-:Y:S02]  /*23a0*/  @P0 R2UR UR8, R2 ;  /* 0x00000000020802ca */ /* 0x000fe400000e0000 */
[----:B------:R-:W-:-:S02]  /*23b0*/  PRMT R0, RZ, 0x654, R0 ;  /* 0x00000654ff007816 */ /* 0x000fc40000000000 */
[----:B------:R-:W-:Y:S02]  /*23c0*/  @P0 R2UR UR4, R4 ;  /* 0x00000000040402ca */ /* 0x000fe400000e0000 */
[----:B------:R1:W-:Y:S03]  /*23d0*/  SYNCS.ARRIVE.TRANS64.RED.A1T0 RZ, [R0+URZ], RZ ;  /* 0x000000ff00ff79a7 */ /* 0x0003e600081004ff */
[----:B------:R-:W-:-:S04]  /*23e0*/  @UP1 UMOV UR27, UR7 ;  /* 0x00000007001b1c82 */ /* 0x000fc80008000000 */
[----:B------:R-:W-:-:S04]  /*23f0*/  @UP1 UMOV UR37, UR8 ;  /* 0x0000000800251c82 */ /* 0x000fc80008000000 */
[----:B------:R-:W-:Y:S01]  /*2400*/  @UP1 UMOV UR36, UR4 ;  /* 0x0000000400241c82 */ /* 0x000fe20008000000 */
[----:B------:R-:W-:Y:S05]  /*2410*/  BRA.U !UP0, `(.L_x_41) ;  /* 0x0000000108d47547 */ /* 0x000fea000b800000 */
[----:B------:R-:W2:Y:S01]  /*2420*/  LDCU.128 UR12, c[0x0][0xb10] ;  /* 0x00016200ff0c77ac */ /* 0x000ea20008000c00 */
[----:B------:R-:W3:Y:S01]  /*2430*/  LDCU UR26, c[0x0][0xb20] ;  /* 0x00016400ff1a77ac */ /* 0x000ee20008000800 */
[----:B------:R-:W4:Y:S01]  /*2440*/  LDCU UR20, c[0x0][0xb0c] ;  /* 0x00016180ff1477ac */ /* 0x000f220008000800 */
[----:B------:R-:W1:Y:S01]  /*2450*/  LDCU.64 UR10, c[0x0][0xb28] ;  /* 0x00016500ff0a77ac */ /* 0x000e620008000a00 */
[----:B------:R-:W-:Y:S02]  /*2460*/  UISETP.NE.AND UP3, UPT, UR42, 0x1, UPT ;  /* 0x000000012a00788c */ /* 0x000fe4000bf65270 */
[----:B--2---:R-:W-:Y:S02]  /*2470*/  UIMAD.WIDE.U32 UR16, UR38, UR15, URZ ;  /* 0x0000000f261072a5 */ /* 0x004fe4000f8e00ff */
[----:B------:R-:W-:Y:S02]  /*2480*/  UIMAD.WIDE.U32 UR8, UR39, UR12, URZ ;  /* 0x0000000c270872a5 */ /* 0x000fe4000f8e00ff */
[----:B------:R-:W-:-:S02]  /*2490*/  UISETP.NE.AND UP0, UPT, UR14, 0x1, UPT ;  /* 0x000000010e00788c */ /* 0x000fc4000bf05270 */
[----:B------:R-:W-:Y:S01]  /*24a0*/  UIMAD.WIDE.U32 UR22, UR27, UR15, URZ ;  /* 0x0000000f1b1672a5 */ /* 0x000fe2000f8e00ff */
[----:B------:R-:W-:Y:S02]  /*24b0*/  UMOV UR16, UR17 ;  /* 0x0000001100107c82 */ /* 0x000fe40008000000 */
[----:B------:R-:W-:Y:S01]  /*24c0*/  UMOV UR8, UR9 ;  /* 0x0000000900087c82 */ /* 0x000fe20008000000 */
[----:B---3--:R-:W-:Y:S02]  /*24d0*/  USHF.R.U32.HI UR16, URZ, UR26, UR16 ;  /* 0x0000001aff107299 */ /* 0x008fe40008011610 */
[----:B----4-:R-:W-:Y:S02]  /*24e0*/  UISETP.NE.AND UP2, UPT, UR20, 0x1, UPT ;  /* 0x000000011400788c */ /* 0x010fe4000bf45270 */
[----:B------:R-:W-:Y:S02]  /*24f0*/  USHF.R.U32.HI UR8, URZ, UR13, UR8 ;  /* 0x0000000dff087299 */ /* 0x000fe40008011608 */
[----:B------:R-:W-:-:S02]  /*2500*/  USEL UR7, UR38, UR16, !UP0 ;  /* 0x0000001026077287 */ /* 0x000fc4000c000000 */
[----:B------:R-:W-:Y:S02]  /*2510*/  USEL UR8, UR39, UR8, !UP2 ;  /* 0x0000000827087287 */ /* 0x000fe4000d000000 */
[----:B-1----:R-:W-:Y:S01]  /*2520*/  UIMAD.WIDE.U32 UR16, UR7, UR10, URZ ;  /* 0x0000000a071072a5 */ /* 0x002fe2000f8e00ff */
[----:B------:R-:W-:Y:S01]  /*2530*/  UMOV UR4, UR23 ;  /* 0x0000001700047c82 */ /* 0x000fe20008000000 */
[----:B------:R-:W-:Y:S02]  /*2540*/  UIMAD.WIDE.U32 UR18, UR37, UR12, URZ ;  /* 0x0000000c251272a5 */ /* 0x000fe4000f8e00ff */
[----:B------:R-:W-:-:S03]  /*2550*/  UIMAD.WIDE.U32 UR22, UR8, UR10, URZ ;  /* 0x0000000a081672a5 */ /* 0x000fc6000f8e00ff */
[----:B------:R-:W-:Y:S01]  /*2560*/  UMOV UR16, UR17 ;  /* 0x0000001100107c82 */ /* 0x000fe20008000000 */
[----:B------:R-:W-:Y:S02]  /*2570*/  USHF.R.U32.HI UR4, URZ, UR26, UR4 ;  /* 0x0000001aff047299 */ /* 0x000fe40008011604 */
[----:B------:R-:W-:Y:S01]  /*2580*/  @UP3 USHF.R.U32.HI UR7, URZ, UR11, UR16 ;  /* 0x0000000bff073299 */ /* 0x000fe20008011610 */
[----:B------:R-:W-:Y:S01]  /*2590*/  UMOV UR18, UR19 ;  /* 0x0000001300127c82 */ /* 0x000fe20008000000 */
[----:B------:R-:W-:Y:S01]  /*25a0*/  UMOV UR22, UR23 ;  /* 0x0000001700167c82 */ /* 0x000fe20008000000 */
[----:B------:R-:W-:Y:S02]  /*25b0*/  USHF.R.U32.HI UR13, URZ, UR13, UR18 ;  /* 0x0000000dff0d7299 */ /* 0x000fe40008011612 */
[----:B------:R-:W-:Y:S02]  /*25c0*/  USEL UR4, UR27, UR4, !UP0 ;  /* 0x000000041b047287 */ /* 0x000fe4000c000000 */
[----:B------:R-:W-:-:S02]  /*25d0*/  @UP3 USHF.R.U32.HI UR8, URZ, UR11, UR22 ;  /* 0x0000000bff083299 */ /* 0x000fc40008011616 */
[----:B------:R-:W-:Y:S02]  /*25e0*/  UIMAD UR9, UR42, UR7, URZ ;  /* 0x000000072a0972a4 */ /* 0x000fe4000f8e02ff */
[----:B------:R-:W-:Y:S02]  /*25f0*/  USEL UR7, UR37, UR13, !UP2 ;  /* 0x0000000d25077287 */ /* 0x000fe4000d000000 */
[----:B------:R-:W-:Y:S02]  /*2600*/  UIMAD UR12, UR42, UR8, URZ ;  /* 0x000000082a0c72a4 */ /* 0x000fe4000f8e02ff */
[----:B------:R-:W-:Y:S02]  /*2610*/  UISETP.GE.AND UP0, UPT, UR4, UR9, UPT ;  /* 0x000000090400728c */ /* 0x000fe4000bf06270 */
[----:B------:R-:W-:Y:S02]  /*2620*/  UIMAD.WIDE.U32 UR16, UR4, UR10, URZ ;  /* 0x0000000a041072a5 */ /* 0x000fe4000f8e00ff */
[----:B------:R-:W-:-:S02]  /*2630*/  UISETP.GE.OR UP0, UPT, UR7, UR12, UP0 ;  /* 0x0000000c0700728c */ /* 0x000fc40008706670 */
[----:B------:R-:W-:Y:S02]  /*2640*/  UIMAD.WIDE.U32 UR12, UR7, UR10, URZ ;  /* 0x0000000a070c72a5 */ /* 0x000fe4000f8e00ff */
[----:B------:R-:W-:Y:S01]  /*2650*/  UIADD3 UR15, UPT, UPT, -UR4, URZ, URZ ;  /* 0x000000ff040f7290 */ /* 0x000fe2000fffe1ff */
[----:B------:R-:W-:Y:S01]  /*2660*/  UMOV UR10, UR17 ;  /* 0x00000011000a7c82 */ /* 0x000fe20008000000 */
[----:B------:R-:W-:Y:S02]  /*2670*/  UIADD3 UR12, UPT, UPT, -UR7, URZ, URZ ;  /* 0x000000ff070c7290 */ /* 0x000fe4000fffe1ff */
[----:B------:R-:W-:-:S03]  /*2680*/  USHF.R.U32.HI UR10, URZ, UR11, UR10 ;  /* 0x0000000bff0a7299 */ /* 0x000fc6000801160a */
[----:B------:R-:W-:Y:S01]  /*2690*/  @!UP0 UMOV UR9, UR13 ;  /* 0x0000000d00098c82 */ /* 0x000fe20008000000 */
[----:B------:R-:W-:Y:S02]  /*26a0*/  UIMAD UR15, UR14, UR15, UR27 ;  /* 0x0000000f0e0f72a4 */ /* 0x000fe4000f8e021b */
[----:B------:R-:W-:Y:S02]  /*26b0*/  USEL UR10, UR4, UR10, !UP3 ;  /* 0x0000000a040a7287 */ /* 0x000fe4000d800000 */
[----:B------:R-:W-:Y:S02]  /*26c0*/  @!UP0 USHF.R.U32.HI UR9, URZ, UR11, UR9 ;  /* 0x0000000bff098299 */ /* 0x000fe40008011609 */
[----:B------:R-:W-:Y:S02]  /*26d0*/  UIADD3 UR11, UPT, UPT, -UR10, URZ, URZ ;  /* 0x000000ff0a0b7290 */ /* 0x000fe4000fffe1ff */
[----:B------:R-:W-:Y:S02]  /*26e0*/  @!UP0 USEL UR9, UR7, UR9, !UP3 ;  /* 0x0000000907098287 */ /* 0x000fe4000d800000 */
[----:B------:R-:W-:-:S02]  /*26f0*/  UIMAD UR11, UR42, UR11, UR4 ;  /* 0x0000000b2a0b72a4 */ /* 0x000fc4000f8e0204 */
[----:B------:R-:W-:Y:S02]  /*2700*/  @!UP0 UIADD3 UR10, UPT, UPT, UR10, -UR9, URZ ;  /* 0x800000090a0a8290 */ /* 0x000fe4000fffe0ff */
[----:B------:R-:W-:Y:S02]  /*2710*/  @!UP0 UIMAD UR9, UR11, UR8, UR9 ;  /* 0x000000080b0982a4 */ /* 0x000fe4000f8e0209 */
[----:B------:R-:W-:Y:S02]  /*2720*/  @!UP0 UIMAD UR4, UR42, UR10, UR7 ;  /* 0x0000000a2a0482a4 */ /* 0x000fe4000f8e0207 */
[----:B------:R-:W-:Y:S02]  /*2730*/  UIMAD UR8, UR20, UR12, UR37 ;  /* 0x0000000c140872a4 */ /* 0x000fe4000f8e0225 */
[----:B------:R-:W-:Y:S01]  /*2740*/  UIMAD UR27, UR4, UR14, UR15 ;  /* 0x0000000e041b72a4 */ /* 0x000fe2000f8e020f */
[----:B------:R-:W-:Y:S02]  /*2750*/  @!UP0 UMOV UR7, UR9 ;  /* 0x0000000900078c82 */ /* 0x000fe40008000000 */
[----:B------:R-:W-:-:S12]  /*2760*/  UIMAD UR37, UR7, UR20, UR8 ;  /* 0x00000014072572a4 */ /* 0x000fd8000f8e0208 */
.L_x_41:
[----:B------:R-:W2:Y:S02]  /*2770*/  LDCU UR4, c[0x0][0xb30] ;  /* 0x00016600ff0477ac */ /* 0x000ea40008000800 */
[----:B--2---:R-:W-:-:S09]  /*2780*/  UISETP.NE.AND UP0, UPT, UR4, 0x1, UPT ;  /* 0x000000010400788c */ /* 0x004fd2000bf05270 */
[----:B------:R-:W-:Y:S05]  /*2790*/  BRA.U UP0, `(.L_x_42) ;  /* 0x0000000100447547 */ /* 0x000fea000b800000 */
[----:B------:R-:W2:Y:S01]  /*27a0*/  LDCU.128 UR12, c[0x0][0xb10] ;  /* 0x00016200ff0c77ac */ /* 0x000ea20008000c00 */
[----:B------:R-:W3:Y:S01]  /*27b0*/  LDCU UR16, c[0x0][0xb0c] ;  /* 0x00016180ff1077ac */ /* 0x000ee20008000800 */
[----:B------:R-:W4:Y:S01]  /*27c0*/  LDCU UR17, c[0x0][0xb20] ;  /* 0x00016400ff1177ac */ /* 0x000f220008000800 */
[----:B--2---:R-:W-:Y:S02]  /*27d0*/  UIMAD.WIDE.U32 UR10, UR37, UR12, URZ ;  /* 0x0000000c250a72a5 */ /* 0x004fe4000f8e00ff */
[----:B------:R-:W-:Y:S02]  /*27e0*/  UIMAD.WIDE.U32 UR8, UR27, UR15, URZ ;  /* 0x0000000f1b0872a5 */ /* 0x000fe4000f8e00ff */
[----:B---3--:R-:W-:Y:S02]  /*27f0*/  UISETP.NE.AND UP2, UPT, UR16, 0x1, UPT ;  /* 0x000000011000788c */ /* 0x008fe4000bf45270 */
[----:B------:R-:W-:Y:S01]  /*2800*/  UISETP.NE.AND UP0, UPT, UR14, 0x1, UPT ;  /* 0x000000010e00788c */ /* 0x000fe2000bf05270 */
[----:B------:R-:W-:-:S02]  /*2810*/  UMOV UR7, UR11 ;  /* 0x0000000b00077c82 */ /* 0x000fc40008000000 */
[----:B------:R-:W-:Y:S01]  /*2820*/  UMOV UR4, UR9 ;  /* 0x0000000900047c82 */ /* 0x000fe20008000000 */
[----:B------:R-:W-:Y:S02]  /*2830*/  USHF.R.U32.HI UR7, URZ, UR13, UR7 ;  /* 0x0000000dff077299 */ /* 0x000fe40008011607 */
[----:B----4-:R-:W-:Y:S02]  /*2840*/  USHF.R.U32.HI UR4, URZ, UR17, UR4 ;  /* 0x00000011ff047299 */ /* 0x010fe40008011604 */
[----:B------:R-:W-:Y:S02]  /*2850*/  USEL UR7, UR37, UR7, !UP2 ;  /* 0x0000000725077287 */ /* 0x000fe4000d000000 */
[----:B------:R-:W-:-:S04]  /*2860*/  USEL UR4, UR27, UR4, !UP0 ;  /* 0x000000041b047287 */ /* 0x000fc8000c000000 */
[----:B------:R-:W-:Y:S02]  /*2870*/  UIADD3 UR8, UPT, UPT, UR7, -UR4, URZ ;  /* 0x8000000407087290 */ /* 0x000fe4000fffe0ff */
[----:B------:R-:W-:Y:S02]  /*2880*/  UIADD3 UR4, UPT, UPT, -UR7, UR4, URZ ;  /* 0x0000000407047290 */ /* 0x000fe4000fffe1ff */
[----:B------:R-:W-:Y:S02]  /*2890*/  UIMAD UR27, UR8, UR14, UR27 ;  /* 0x0000000e081b72a4 */ /* 0x000fe4000f8e021b */
[----:B------:R-:W-:-:S12]  /*28a0*/  UIMAD UR37, UR4, UR16, UR37 ;  /* 0x00000010042572a4 */ /* 0x000fd8000f8e0225 */
.L_x_42:
[----:B------:R-:W-:Y:S01]  /*28b0*/  VIADD R11, R11, 0x1 ;  /* 0x000000010b0b7836 */ /* 0x000fe20000000000 */
[----:B------:R-:W-:Y:S01]  /*28c0*/  PLOP3.LUT P1, PT, PT, PT, PT, 0x80, 0x8 ;  /* 0x000000000008781c */ /* 0x000fe20003f2f070 */
[----:B------:R-:W-:Y:S02]  /*28d0*/  UIADD3 UR46, UPT, UPT, UR37, UR60, URZ ;  /* 0x0000003c252e7290 */ /* 0x000fe4000fffe0ff */
[----:B------:R-:W-:Y:S01]  /*28e0*/  UIADD3 UR45, UPT, UPT, UR27, UR57, URZ ;  /* 0x000000391b2d7290 */ /* 0x000fe2000fffe0ff */
[----:B------:R-:W-:-:S04]  /*28f0*/  ISETP.NE.AND P0, PT, R11, 0x2, PT ;  /* 0x000000020b00780c */ /* 0x000fc80003f05270 */
[----:B-1----:R-:W-:Y:S02]  /*2900*/  SEL R0, RZ, 0x1, P0 ;  /* 0x00000001ff007807 */ /* 0x002fe40000000000 */
[----:B------:R-:W-:Y:S02]  /*2910*/  SEL R11, R11, RZ, P0 ;  /* 0x000000ff0b0b7207 */ /* 0x000fe40000000000 */
[----:B------:R-:W-:Y:S01]  /*2920*/  LOP3.LUT R10, R10, R0, RZ, 0x3c, !PT ;  /* 0x000000000a0a7212 */ /* 0x000fe200078e3cff */
[----:B------:R-:W-:Y:S06]  /*2930*/  BRA.U UP1, `(.L_x_43) ;  /* 0xfffffff101447547 */ /* 0x000fec000b83ffff */
[----:B------:R-:W-:Y:S01]  /*2940*/  UIADD3 UR7, UPT, UPT, UR6, 0xd8, URZ ;  /* 0x000000d806077890 */ /* 0x000fe2000fffe0ff */
[----:B------:R-:W-:-:S03]  /*2950*/  SHF.L.U32 R2, R12, 0x1f, RZ ;  /* 0x0000001f0c027819 */ /* 0x000fc600000006ff */
[----:B------:R-:W-:-:S09]  /*2960*/  ULEA UR4, UR5, UR7, 0x3 ;  /* 0x0000000705047291 */ /* 0x000fd2000f8e18ff */
[----:B------:R-:W1:Y:S02]  /*2970*/  SYNCS.PHASECHK.TRANS64.TRYWAIT P0, [UR4], R2 ;  /* 0x00000002ff0075a7 */ /* 0x000e640008001104 */
[----:B-1----:R-:W-:Y:S05]  /*2980*/  @!P0 BRA `(.L_x_44) ;  /* 0x0000004c00e08947 */ /* 0x002fea0003800000 */
.L_x_131:
[----:B------:R-:W-:-:S04]  /*2990*/  UIADD3 UR4, UPT, UPT, UR5, 0x1, URZ ;  /* 0x0000000105047890 */ /* 0x000fc8000fffe0ff */
[----:B------:R-:W-:-:S04]  /*29a0*/  UISETP.NE.AND UP0, UPT, UR4, 0x1b, UPT ;  /* 0x0000001b0400788c */ /* 0x000fc8000bf05270 */
[----:B------:R-:W-:Y:S02]  /*29b0*/  USEL UR6, URZ, 0x1, UP0 ;  /* 0x00000001ff067887 */ /* 0x000fe40008000000 */
[----:B------:R-:W-:-:S04]  /*29c0*/  USEL UR4, UR4, URZ, UP0 ;  /* 0x000000ff04047287 */ /* 0x000fc80008000000 */
[----:B------:R-:W-:Y:S01]  /*29d0*/  ULEA UR5, UR4, UR7, 0x3 ;  /* 0x0000000704057291 */ /* 0x000fe2000f8e18ff */
[----:B-1----:R-:W-:-:S04]  /*29e0*/  LOP3.LUT R2, R12, UR6, RZ, 0x3c, !PT ;  /* 0x000000060c027c12 */ /* 0x002fc8000f8e3cff */
[----:B------:R-:W-:-:S04]  /*29f0*/  SHF.L.U32 R3, R2, 0x1f, RZ ;  /* 0x0000001f02037819 */ /* 0x000fc800000006ff */
[----:B------:R-:W1:Y:S02]  /*2a00*/  SYNCS.PHASECHK.TRANS64.TRYWAIT P0, [UR5], R3 ;  /* 0x00000003ff0075a7 */ /* 0x000e640008001105 */
[----:B-1----:R-:W-:Y:S05]  /*2a10*/  @!P0 BRA `(.L_x_45) ;  /* 0x0000004c00d48947 */ /* 0x002fea0003800000 */
.L_x_133:
[----:B------:R-:W-:-:S04]  /*2a20*/  UIADD3 UR4, UPT, UPT, UR4, 0x1, URZ ;  /* 0x0000000104047890 */ /* 0x000fc8000fffe0ff */
[----:B------:R-:W-:-:S04]  /*2a30*/  UISETP.NE.AND UP0, UPT, UR4, 0x1b, UPT ;  /* 0x0000001b0400788c */ /* 0x000fc8000bf05270 */
[----:B------:R-:W-:Y:S02]  /*2a40*/  USEL UR6, URZ, 0x1, UP0 ;  /* 0x00000001ff067887 */ /* 0x000fe40008000000 */
[----:B------:R-:W-:-:S04]  /*2a50*/  USEL UR4, UR4, URZ, UP0 ;  /* 0x000000ff04047287 */ /* 0x000fc80008000000 */
[----:B------:R-:W-:Y:S01]  /*2a60*/  ULEA UR5, UR4, UR7, 0x3 ;  /* 0x0000000704057291 */ /* 0x000fe2000f8e18ff */
[----:B------:R-:W-:-:S04]  /*2a70*/  LOP3.LUT R2, R2, UR6, RZ, 0x3c, !PT ;  /* 0x0000000602027c12 */ /* 0x000fc8000f8e3cff */
[----:B-1----:R-:W-:-:S04]  /*2a80*/  SHF.L.U32 R3, R2, 0x1f, RZ ;  /* 0x0000001f02037819 */ /* 0x002fc800000006ff */
[----:B------:R-:W1:Y:S02]  /*2a90*/  SYNCS.PHASECHK.TRANS64.TRYWAIT P0, [UR5], R3 ;  /* 0x00000003ff0075a7 */ /* 0x000e640008001105 */
[----:B-1----:R-:W-:Y:S05]  /*2aa0*/  @!P0 BRA `(.L_x_46) ;  /* 0x0000004c00c88947 */ /* 0x002fea0003800000 */
.L_x_135:
        /* <DEDUP_REMOVED lines=9> */
.L_x_137:
        /* <DEDUP_REMOVED lines=9> */
.L_x_139:
        /* <DEDUP_REMOVED lines=9> */
.L_x_141:
        /* <DEDUP_REMOVED lines=9> */
.L_x_143:
        /* <DEDUP_REMOVED lines=9> */
.L_x_145:
        /* <DEDUP_REMOVED lines=9> */
.L_x_147:
        /* <DEDUP_REMOVED lines=9> */
.L_x_149:
        /* <DEDUP_REMOVED lines=9> */
.L_x_151:
        /* <DEDUP_REMOVED lines=9> */
.L_x_153:
        /* <DEDUP_REMOVED lines=9> */
.L_x_155:
        /* <DEDUP_REMOVED lines=9> */
.L_x_157:
        /* <DEDUP_REMOVED lines=9> */
.L_x_159:
        /* <DEDUP_REMOVED lines=9> */
.L_x_161:
        /* <DEDUP_REMOVED lines=9> */
.L_x_163:
        /* <DEDUP_REMOVED lines=9> */
.L_x_165:
        /* <DEDUP_REMOVED lines=9> */
.L_x_167:
        /* <DEDUP_REMOVED lines=9> */
.L_x_169:
        /* <DEDUP_REMOVED lines=9> */
.L_x_171:
        /* <DEDUP_REMOVED lines=9> */
.L_x_173:
        /* <DEDUP_REMOVED lines=9> */
.L_x_175:
        /* <DEDUP_REMOVED lines=9> */
.L_x_177:
        /* <DEDUP_REMOVED lines=9> */
.L_x_179:
        /* <DEDUP_REMOVED lines=9> */
.L_x_181:
[----:B------:R-:W-:-:S04]  /*37a0*/  UIADD3 UR4, UPT, UPT, UR4, 0x1, URZ ;  /* 0x0000000104047890 */ /* 0x000fc8000fffe0ff */
[----:B------:R-:W-:-:S04]  /*37b0*/  UISETP.NE.AND UP0, UPT, UR4, 0x1b, UPT ;  /* 0x0000001b0400788c */ /* 0x000fc8000bf05270 */
[----:B------:R-:W-:Y:S02]  /*37c0*/  USEL UR5, URZ, 0x1, UP0 ;  /* 0x00000001ff057887 */ /* 0x000fe40008000000 */
[----:B------:R-:W-:-:S04]  /*37d0*/  USEL UR4, UR4, URZ, UP0 ;  /* 0x000000ff04047287 */ /* 0x000fc80008000000 */
[----:B------:R-:W-:Y:S01]  /*37e0*/  ULEA UR4, UR4, UR7, 0x3 ;  /* 0x0000000704047291 */ /* 0x000fe2000f8e18ff */
[----:B------:R-:W-:-:S04]  /*37f0*/  LOP3.LUT R2, R2, UR5, RZ, 0x3c, !PT ;  /* 0x0000000502027c12 */ /* 0x000fc8000f8e3cff */
[----:B------:R-:W-:Y:S01]  /*3800*/  SHF.L.U32 R2, R2, 0x1f, RZ ;  /* 0x0000001f02027819 */ /* 0x000fe200000006ff */
[----:B-1----:R-:W-:-:S07]  /*3810*/  IMAD.U32 R0, RZ, RZ, UR4 ;  /* 0x00000004ff007e24 */ /* 0x002fce000f8e00ff */
.L_x_70:
[----:B-1----:R1:W2:Y:S02]  /*3820*/  SYNCS.PHASECHK.TRANS64.TRYWAIT P0, [R0+URZ], R2 ;  /* 0x00000002000075a7 */ /* 0x0022a400080011ff */
[----:B--2---:R-:W-:Y:S05]  /*3830*/  @!P0 NANOSLEEP.SYNCS 0x989680 ;  /* 0x009896800000895d */ /* 0x004fea0003900000 */
[----:B------:R-:W2:Y:S02]  /*3840*/  @!P0 SYNCS.PHASECHK.TRANS64 P0, [R0+URZ], R2 ;  /* 0x00000002000085a7 */ /* 0x000ea400080010ff */
[----:B--2---:R-:W-:Y:S05]  /*3850*/  @P0 EXIT ;  /* 0x000000000000094d */ /* 0x004fea0003800000 */
[----:B------:R-:W-:Y:S05]  /*3860*/  BRA `(.L_x_70) ;  /* 0xfffffffc00ec7947 */ /* 0x000fea000383ffff */
.L_x_23:
[----:B------:R-:W-:-:S04]  /*3870*/  UISETP.NE.AND UP0, UPT, UR48, URZ, UPT ;  /* 0x000000ff3000728c */ /* 0x000fc8000bf05270 */
[----:B------:R-:W-:-:S09]  /*3880*/  UISETP.NE.OR UP0, UPT, UR18, 0x1, UP0 ;  /* 0x000000011200788c */ /* 0x000fd20008705670 */
[----:B------:R-:W-:Y:S05]  /*3890*/  BRA.U UP0, `(.L_x_71) ;  /* 0x0000000500487547 */ /* 0x000fea000b800000 */
[----:B------:R-:W-:Y:S01]  /*38a0*/  ISETP.GE.U32.AND P2, PT, R0, 0x2, PT ;  /* 0x000000020000780c */ /* 0x000fe20003f46070 */
[----:B------:R-:W-:Y:S01]  /*38b0*/  IMAD.MOV.U32 R12, RZ, RZ, 0x1 ;  /* 0x00000001ff0c7424 */ /* 0x000fe200078e00ff */
[----:B------:R-:W-:Y:S02]  /*38c0*/  CS2R R10, SRZ ;  /* 0x00000000000a7805 */ /* 0x000fe4000001ff00 */
[----:B------:R-:W-:Y:S01]  /*38d0*/  CS2R R8, SRZ ;  /* 0x0000000000087805 */ /* 0x000fe2000001ff00 */
[----:B------:R-:W-:Y:S01]  /*38e0*/  UMOV UR6, 0x400 ;  /* 0x0000040000067882 */ /* 0x000fe20000000000 */
[----:B------:R-:W-:Y:S01]  /*38f0*/  UMOV UR5, URZ ;  /* 0x000000ff00057c82 */ /* 0x000fe20008000000 */
[----:B------:R-:W-:-:S12]  /*3900*/  ULEA UR6, UR48, UR6, 0x18 ;  /* 0x0000000630067291 */ /* 0x000fd8000f8ec0ff */
.L_x_75:
[----:B------:R-:W-:Y:S02]  /*3910*/  LEA R2, R8, UR6, 0x3 ;  /* 0x0000000608027c11 */ /* 0x000fe4000f8e18ff */
[----:B------:R-:W-:-:S03]  /*3920*/  SHF.L.U32 R4, R9, 0x1f, RZ ;  /* 0x0000001f09047819 */ /* 0x000fc600000006ff */
[----:B------:R-:W-:Y:S01]  /*3930*/  VIADD R5, R2, 0x240 ;  /* 0x0000024002057836 */ /* 0x000fe20000000000 */
[----:B------:R-:W2:Y:S02]  /*3940*/  SYNCS.PHASECHK.TRANS64.TRYWAIT P0, [R2+URZ+0x230], R4 ;  /* 0x00023004020075a7 */ /* 0x000ea400080011ff */
[----:B--2---:R-:W-:Y:S05]  /*3950*/  @!P0 BRA `(.L_x_72) ;  /* 0x00000048005c8947 */ /* 0x004fea0003800000 */
.L_x_182:
[----:B------:R-:W-:Y:S01]  /*3960*/  ULEA UR4, UR5, UR6, 0x3 ;  /* 0x0000000605047291 */ /* 0x000fe2000f8e18ff */
[----:B--2---:R-:W-:Y:S01]  /*3970*/  PRMT R2, RZ, 0x654, R5 ;  /* 0x00000654ff027816 */ /* 0x004fe20000000005 */
[----:B------:R-:W-:Y:S01]  /*3980*/  @!P2 IMAD.MOV.U32 R4, RZ, RZ, 0x10 ;  /* 0x00000010ff04a424 */ /* 0x000fe200078e00ff */
[----:B------:R-:W-:Y:S01]  /*3990*/  SHF.L.U32 R5, R12, 0x1f, RZ ;  /* 0x0000001f0c057819 */ /* 0x000fe200000006ff */
[----:B------:R-:W-:Y:S01]  /*39a0*/  UIADD3 UR7, UPT, UPT, UR4, 0x1d0, URZ ;  /* 0x000001d004077890 */ /* 0x000fe2000fffe0ff */
[----:B------:R2:W-:Y:S05]  /*39b0*/  SYNCS.ARRIVE.TRANS64.RED.A1T0 RZ, [R2+URZ], RZ ;  /* 0x000000ff02ff79a7 */ /* 0x0005ea00081004ff */
[----:B------:R-:W-:Y:S01]  /*39c0*/  IMAD.U32 R6, RZ, RZ, UR7 ;  /* 0x00000007ff067e24 */ /* 0x000fe2000f8e00ff */
[----:B------:R-:W3:Y:S04]  /*39d0*/  SYNCS.PHASECHK.TRANS64.TRYWAIT P0, [UR4+0x1e0], R5 ;  /* 0x0001e005ff0075a7 */ /* 0x000ee80008001104 */
[----:B------:R-:W-:Y:S01]  /*39e0*/  PRMT R6, R0, 0x654, R6 ;  /* 0x0000065400067816 */ /* 0x000fe20000000006 */
[----:B--23--:R-:W-:Y:S06]  /*39f0*/  @!P0 BRA `(.L_x_73) ;  /* 0x0000004800488947 */ /* 0x00cfec0003800000 */
.L_x_184:
[----:B------:R-:W-:Y:S01]  /*3a00*/  ULEA UR8, UR5, UR6, 0x4 ;  /* 0x0000000605087291 */ /* 0x000fe2000f8e20ff */
[----:B------:R-:W-:Y:S01]  /*3a10*/  SEL R3, R6, R3, !P2 ;  /* 0x0000000306037207 */ /* 0x000fe20005000000 */
[----:B------:R-:W-:Y:S01]  /*3a20*/  UIADD3 UR9, UPT, UPT, UR4, 0x1d0, URZ ;  /* 0x000001d004097890 */ /* 0x000fe2000fffe0ff */
[----:B--2---:R-:W-:Y:S01]  /*3a30*/  LEA R2, R11, UR6, 0x3 ;  /* 0x000000060b027c11 */ /* 0x004fe2000f8e18ff */
[----:B------:R-:W-:Y:S01]  /*3a40*/  UIADD3 UR8, UPT, UPT, UR8, 0x260, URZ ;  /* 0x0000026008087890 */ /* 0x000fe2000fffe0ff */
[----:B------:R2:W-:Y:S01]  /*3a50*/  @!P2 SYNCS.ARRIVE.TRANS64.RED RZ, [R3+URZ], R4 ;  /* 0x0000000403ffa9a7 */ /* 0x0005e200080004ff */
[----:B------:R-:W-:Y:S01]  /*3a60*/  UIADD3 UR4, UPT, UPT, UR5, 0x1, URZ ;  /* 0x0000000105047890 */ /* 0x000fe2000fffe0ff */
[----:B------:R-:W-:-:S03]  /*3a70*/  VIADD R8, R8, 0x1 ;  /* 0x0000000108087836 */ /* 0x000fc60000000000 */
[----:B------:R-:W-:Y:S02]  /*3a80*/  UISETP.NE.AND UP0, UPT, UR4, 0x2, UPT ;  /* 0x000000020400788c */ /* 0x000fe4000bf05270 */
[----:B------:R-:W-:Y:S01]  /*3a90*/  ISETP.NE.AND P0, PT, R8, 0x2, PT ;  /* 0x000000020800780c */ /* 0x000fe20003f05270 */
[----:B------:R-:W-:Y:S06]  /*3aa0*/  UGETNEXTWORKID.BROADCAST [UR8], [UR9] ;  /* 0x00000000080073ca */ /* 0x000fec0008000100 */
[----:B------:R-:W-:Y:S02]  /*3ab0*/  USEL UR7, URZ, 0x1, UP0 ;  /* 0x00000001ff077887 */ /* 0x000fe40008000000 */
[----:B------:R-:W-:-:S04]  /*3ac0*/  USEL UR5, UR4, URZ, UP0 ;  /* 0x000000ff04057287 */ /* 0x000fc80008000000 */
[----:B------:R-:W-:Y:S02]  /*3ad0*/  LOP3.LUT R12, R12, UR7, RZ, 0x3c, !PT ;  /* 0x000000070c0c7c12 */ /* 0x000fe4000f8e3cff */
[----:B--2---:R-:W-:-:S04]  /*3ae0*/  SHF.L.U32 R4, R10, 0x1f, RZ ;  /* 0x0000001f0a047819 */ /* 0x004fc800000006ff */
[----:B------:R-:W2:Y:S02]  /*3af0*/  SYNCS.PHASECHK.TRANS64.TRYWAIT P1, [R2+URZ+0x1d0], R4 ;  /* 0x0001d004020075a7 */ /* 0x000ea400080211ff */
[----:B--2---:R-:W-:Y:S05]  /*3b00*/  @!P1 BRA `(.L_x_74) ;  /* 0x00000048001c9947 */ /* 0x004fea0003800000 */
.L_x_185:
[C---:B--2---:R-:W-:Y:S01]  /*3b10*/  LEA R4, R11.reuse, UR6, 0x4 ;  /* 0x000000060b047c11 */ /* 0x044fe2000f8e20ff */
[----:B------:R-:W-:Y:S01]  /*3b20*/  VIADD R2, R2, 0x1e0 ;  /* 0x000001e002027836 */ /* 0x000fe20000000000 */
[----:B------:R-:W-:Y:S01]  /*3b30*/  SEL R8, R8, RZ, P0 ;  /* 0x000000ff08087207 */ /* 0x000fe20000000000 */
[----:B------:R-:W-:-:S03]  /*3b40*/  VIADD R11, R11, 0x1 ;  /* 0x000000010b0b7836 */ /* 0x000fc60000000000 */
[----:B------:R-:W2:Y:S01]  /*3b50*/  LDS.128 R4, [R4+0x260] ;  /* 0x0002600004047984 */ /* 0x000ea20000000c00 */
[----:B------:R-:W-:Y:S02]  /*3b60*/  PRMT R2, RZ, 0x654, R2 ;  /* 0x00000654ff027816 */ /* 0x000fe40000000002 */
[C---:B------:R-:W-:Y:S01]  /*3b70*/  ISETP.NE.AND P1, PT, R11.reuse, 0x2, PT ;  /* 0x000000020b00780c */ /* 0x040fe20003f25270 */
[----:B------:R-:W-:Y:S01]  /*3b80*/  @!PT LDS RZ, [RZ] ;  /* 0x00000000fffff984 */ /* 0x000fe20000000800 */
[----:B------:R-:W-:Y:S01]  /*3b90*/  @!PT LDS RZ, [RZ] ;  /* 0x00000000fffff984 */ /* 0x000fe20000000800 */
[----:B------:R-:W-:Y:S01]  /*3ba0*/  @!PT LDS RZ, [RZ] ;  /* 0x00000000fffff984 */ /* 0x000fe20000000800 */
[----:B------:R-:W-:Y:S01]  /*3bb0*/  @!PT LDS RZ, [RZ] ;  /* 0x00000000fffff984 */ /* 0x000fe20000000800 */
[----:B------:R3:W-:Y:S06]  /*3bc0*/  MEMBAR.ALL.CTA ;  /* 0x0000000000007992 */ /* 0x0007ec0000008000 */
[----:B---3--:R-:W3:Y:S01]  /*3bd0*/  FENCE.VIEW.ASYNC.S ;  /* 0x00000000000073c6 */ /* 0x008ee20000000000 */
[----:B------:R-:W-:Y:S01]  /*3be0*/  SEL R11, R11, RZ, P1 ;  /* 0x000000ff0b0b7207 */ /* 0x000fe20000800000 */
[----:B---3--:R3:W-:Y:S01]  /*3bf0*/  SYNCS.ARRIVE.TRANS64.RED.A1T0 RZ, [R2+URZ], RZ ;  /* 0x000000ff02ff79a7 */ /* 0x0087e200081004ff */
[----:B--2---:R-:W-:-:S02]  /*3c00*/  LOP3.LUT P3, RZ, R6, 0x1, RZ, 0xc0, !PT ;  /* 0x0000000106ff7812 */ /* 0x004fc4000786c0ff */
[----:B------:R-:W-:-:S04]  /*3c10*/  SEL R4, RZ, 0x1, P1 ;  /* 0x00000001ff047807 */ /* 0x000fc80000800000 */
[----:B------:R-:W-:Y:S02]  /*3c20*/  LOP3.LUT R10, R10, R4, RZ, 0x3c, !PT ;  /* 0x000000040a0a7212 */ /* 0x000fe400078e3cff */
[----:B---3--:R-:W-:-:S04]  /*3c30*/  SEL R2, RZ, 0x1, P0 ;  /* 0x00000001ff027807 */ /* 0x008fc80000000000 */
[----:B------:R-:W-:Y:S01]  /*3c40*/  LOP3.LUT R9, R9, R2, RZ, 0x3c, !PT ;  /* 0x0000000209097212 */ /* 0x000fe200078e3cff */
[----:B------:R-:W-:Y:S06]  /*3c50*/  @P3 BRA `(.L_x_75) ;  /* 0xfffffffc002c3947 */ /* 0x000fec000383ffff */
[----:B------:R-:W-:Y:S01]  /*3c60*/  ULEA UR4, UR5, UR6, 0x3 ;  /* 0x0000000605047291 */ /* 0x000fe2000f8e18ff */
[----:B------:R-:W-:-:S08]  /*3c70*/  SHF.L.U32 R2, R12, 0x1f, RZ ;  /* 0x0000001f0c027819 */ /* 0x000fd000000006ff */
[----:B------:R-:W2:Y:S02]  /*3c80*/  SYNCS.PHASECHK.TRANS64 P0, [UR4+0x1e0], R2 ;  /* 0x0001e002ff0075a7 */ /* 0x000ea40008001004 */
[----:B--2---:R-:W-:Y:S05]  /*3c90*/  @P0 BRA `(.L_x_76) ;  /* 0x0000000000080947 */ /* 0x004fea0003800000 */
[----:B------:R-:W2:Y:S02]  /*3ca0*/  SYNCS.PHASECHK.TRANS64.TRYWAIT P0, [UR4+0x1e0], R2 ;  /* 0x0001e002ff0075a7 */ /* 0x000ea40008001104 */
[----:B--2---:R-:W-:Y:S05]  /*3cb0*/  @!P0 BRA `(.L_x_77) ;  /* 0x0000004400c48947 */ /* 0x004fea0003800000 */
.L_x_76:
[----:B------:R-:W-:-:S04]  /*3cc0*/  UIADD3 UR7, UPT, UPT, UR5, 0x1, URZ ;  /* 0x0000000105077890 */ /* 0x000fc8000fffe0ff */
[----:B------:R-:W-:-:S04]  /*3cd0*/  UISETP.NE.AND UP0, UPT, UR7, 0x2, UPT ;  /* 0x000000020700788c */ /* 0x000fc8000bf05270 */
[----:B------:R-:W-:Y:S02]  /*3ce0*/  USEL UR8, URZ, 0x1, UP0 ;  /* 0x00000001ff087887 */ /* 0x000fe40008000000 */
[----:B------:R-:W-:-:S04]  /*3cf0*/  USEL UR7, UR7, URZ, UP0 ;  /* 0x000000ff07077287 */ /* 0x000fc80008000000 */
[----:B------:R-:W-:Y:S01]  /*3d00*/  ULEA UR7, UR7, UR6, 0x3 ;  /* 0x0000000607077291 */ /* 0x000fe2000f8e18ff */
[----:B--2---:R-:W-:-:S04]  /*3d10*/  LOP3.LUT R2, R12, UR8, RZ, 0x3c, !PT ;  /* 0x000000080c027c12 */ /* 0x004fc8000f8e3cff */
[----:B------:R-:W-:-:S04]  /*3d20*/  SHF.L.U32 R0, R2, 0x1f, RZ ;  /* 0x0000001f02007819 */ /* 0x000fc800000006ff */
[----:B------:R-:W2:Y:S02]  /*3d30*/  SYNCS.PHASECHK.TRANS64 P0, [UR7+0x1e0], R0 ;  /* 0x0001e000ff0075a7 */ /* 0x000ea40008001007 */
[----:B-12---:R-:W-:Y:S05]  /*3d40*/  @P0 EXIT ;  /* 0x000000000000094d */ /* 0x006fea0003800000 */
[----:B------:R-:W-:Y:S02]  /*3d50*/  SHF.L.U32 R2, R2, 0x1f, RZ ;  /* 0x0000001f02027819 */ /* 0x000fe400000006ff */
[----:B------:R-:W-:-:S07]  /*3d60*/  MOV R0, UR7 ;  /* 0x0000000700007c02 */ /* 0x000fce0008000f00 */
.L_x_78:
[----:B-1----:R1:W2:Y:S02]  /*3d70*/  SYNCS.PHASECHK.TRANS64.TRYWAIT P0, [R0+URZ+0x1e0], R2 ;  /* 0x0001e002000075a7 */ /* 0x0022a400080011ff */
[----:B--2---:R-:W-:Y:S05]  /*3d80*/  @!P0 NANOSLEEP.SYNCS 0x989680 ;  /* 0x009896800000895d */ /* 0x004fea0003900000 */
[----:B------:R-:W2:Y:S02]  /*3d90*/  @!P0 SYNCS.PHASECHK.TRANS64 P0, [R0+URZ+0x1e0], R2 ;  /* 0x0001e002000085a7 */ /* 0x000ea400080010ff */
[----:B--2---:R-:W-:Y:S05]  /*3da0*/  @P0 EXIT ;  /* 0x000000000000094d */ /* 0x004fea0003800000 */
[----:B------:R-:W-:Y:S05]  /*3db0*/  BRA `(.L_x_78) ;  /* 0xfffffffc00ec7947 */ /* 0x000fea000383ffff */
.L_x_71:
[----:B------:R-:W-:Y:S05]  /*3dc0*/  BRA.U UP5, `(.L_x_79) ;  /* 0x0000000d059c7547 */ /* 0x000fea000b800000 */
[----:B------:R-:W-:Y:S01]  /*3dd0*/  UMOV UR4, 0x40 ;  /* 0x0000004000047882 */ /* 0x000fe20000000000 */
[----:B------:R-:W-:Y:S01]  /*3de0*/  NOP ;  /* 0x0000000000007918 */ /* 0x000fe20000000000 */
[----:B------:R-:W-:Y:S01]  /*3df0*/  ULEA UR5, UR48, UR4, 0x18 ;  /* 0x0000000430057291 */ /* 0x000fe2000f8ec0ff */
[----:B------:R-:W-:Y:S02]  /*3e00*/  UMOV UR6, 0x400 ;  /* 0x0000040000067882 */ /* 0x000fe40000000000 */
[----:B------:R-:W-:-:S06]  /*3e10*/  ULEA UR6, UR48, UR6, 0x18 ;  /* 0x0000000630067291 */ /* 0x000fcc000f8ec0ff */
[----:B------:R-:W2:Y:S02]  /*3e20*/  LDS.U8 R0, [UR5+0x1c] ;  /* 0x00001c05ff007984 */ /* 0x000ea40008000000 */
[----:B--2---:R-:W-:-:S13]  /*3e30*/  ISETP.NE.AND P0, PT, R0, RZ, PT ;  /* 0x000000ff0000720c */ /* 0x004fda0003f05270 */
[----:B------:R-:W-:Y:S05]  /*3e40*/  @P0 BRA `(.L_x_80) ;  /* 0x0000000000580947 */ /* 0x000fea0003800000 */
[----:B------:R-:W-:-:S13]  /*3e50*/  ELECT P0, URZ, PT ;  /* 0x0000000000ff782f */ /* 0x000fda0003800000 */
[----:B------:R-:W-:Y:S05]  /*3e60*/  @!P0 BRA `(.L_x_81) ;  /* 0x0000000000608947 */ /* 0x000fea0003800000 */
[----:B------:R-:W-:Y:S01]  /*3e70*/  UMOV UR4, 0x10 ;  /* 0x0000001000047882 */ /* 0x000fe20000000000 */
[----:B------:R-:W-:Y:S01]  /*3e80*/  HFMA2 R0, -RZ, RZ, 0, 5.9604644775390625e-08 ;  /* 0x00000001ff007431 */ /* 0x000fe200000001ff */
[----:B------:R-:W-:-:S03]  /*3e90*/  MOV R3, 0xffff ;  /* 0x0000ffff00037802 */ /* 0x000fc60000000f00 */
[----:B------:R-:W-:Y:S04]  /*3ea0*/  DEPBAR.LE SB2, 0x36 ;  /* 0x0000ad800000791a */ /* 0x000fe80000000000 */
[----:B------:R-:W2:Y:S02]  /*3eb0*/  UTCATOMSWS.FIND_AND_SET.ALIGN UP0, UR4, UR4 ;  /* 0x00000004000475e3 */ /* 0x000ea40008000800 */
[----:B--2---:R-:W-:Y:S01]  /*3ec0*/  MOV R4, UR4 ;  /* 0x0000000400047c02 */ /* 0x004fe20008000f00 */
[----:B------:R-:W-:Y:S06]  /*3ed0*/  BRA.U UP0, `(.L_x_82) ;  /* 0x0000000100187547 */ /* 0x000fec000b800000 */
.L_x_83:
[----:B------:R-:W-:Y:S05]  /*3ee0*/  NANOSLEEP 0x64 ;  /* 0x000000640000795d */ /* 0x000fea0003800000 */
[----:B------:R-:W-:-:S05]  /*3ef0*/  UMOV UR4, 0x10 ;  /* 0x0000001000047882 */ /* 0x000fca0000000000 */
[----:B------:R-:W-:Y:S04]  /*3f00*/  DEPBAR.LE SB2, 0x36 ;  /* 0x0000ad800000791a */ /* 0x000fe80000000000 */
[----:B------:R-:W2:Y:S02]  /*3f10*/  UTCATOMSWS.FIND_AND_SET.ALIGN UP0, UR4, UR4 ;  /* 0x00000004000475e3 */ /* 0x000ea40008000800 */
[----:B--2---:R-:W-:Y:S01]  /*3f20*/  MOV R4, UR4 ;  /* 0x0000000400047c02 */ /* 0x004fe20008000f00 */
[----:B------:R-:W-:Y:S05]  /*3f30*/  BRA.U !UP0, `(.L_x_83) ;  /* 0xfffffffd08e87547 */ /* 0x000fea000b83ffff */
.L_x_82:
[-C--:B------:R-:W-:Y:S02]  /*3f40*/  SHF.L.U32 R3, R3, R4.reuse, RZ ;  /* 0x0000000403037219 */ /* 0x080fe400000006ff */
[----:B------:R-:W-:Y:S01]  /*3f50*/  SHF.L.U32 R0, R0, R4, RZ ;  /* 0x0000000400007219 */ /* 0x000fe200000006ff */
[----:B------:R-:W-:Y:S02]  /*3f60*/  IMAD.SHL.U32 R4, R4, 0x20, RZ ;  /* 0x0000002004047824 */ /* 0x000fe400078e00ff */
[----:B------:R2:W-:Y:S04]  /*3f70*/  ATOMS.OR RZ, [UR5+0x14], R3 ;  /* 0x00001403ffff798c */ /* 0x0005e8000b000005 */
[----:B------:R2:W-:Y:S04]  /*3f80*/  ATOMS.OR RZ, [UR5+0x18], R0 ;  /* 0x00001800ffff798c */ /* 0x0005e8000b000005 */
[----:B------:R2:W-:Y:S01]  /*3f90*/  STS [UR6+0x280], R4 ;  /* 0x00028004ff007988 */ /* 0x0005e20008000806 */
[----:B------:R-:W-:Y:S05]  /*3fa0*/  BRA `(.L_x_81) ;  /* 0x0000000000107947 */ /* 0x000fea0003800000 */
.L_x_80:
[----:B------:R-:W-:Y:S02]  /*3fb0*/  MOV R0, 0xffffffff ;  /* 0xffffffff00007802 */ /* 0x000fe40000000f00 */
[----:B------:R-:W-:-:S03]  /*3fc0*/  MOV R4, 0x3ff0 ;  /* 0x00003ff000047802 */ /* 0x000fc60000000f00 */
[----:B------:R2:W-:Y:S04]  /*3fd0*/  STS [UR6+0x280], R0 ;  /* 0x00028000ff007988 */ /* 0x0005e80008000806 */
[----:B-12--5:R-:W-:Y:S05]  /*3fe0*/  CALL.REL.NOINC `($__internal_1_$__cuda_sm10x_tcgen05_guardrail_trap_phase_invalid_during_alloc) ;  /* 0x0000004800447944 */ /* 0x026fea0003c00000 */
.L_x_81:
[----:B------:R-:W-:Y:S05]  /*3ff0*/  WARPSYNC.ALL ;  /* 0x0000000000007948 */ /* 0x000fea0003800000 */
[----:B------:R-:W3:Y:S01]  /*4000*/  S2UR UR4, SR_CgaCtaId ;  /* 0x00000000000479c3 */ /* 0x000ee20000008800 */
[----:B------:R-:W-:Y:S01]  /*4010*/  UMOV UR17, 0x400 ;  /* 0x0000040000117882 */ /* 0x000fe20000000000 */
[----:B------:R-:W-:-:S06]  /*4020*/  NOP ;  /* 0x0000000000007918 */ /* 0x000fcc0000000000 */
[----:B------:R-:W-:Y:S06]  /*4030*/  BAR.ARV 0x6, 0xa0 ;  /* 0x0182800000007b1d */ /* 0x000fec0000002000 */
[----:B------:R-:W4:Y:S01]  /*4040*/  LDCU UR5, c[0x0][0x38c] ;  /* 0x00007180ff0577ac */ /* 0x000f220008000800 */
[----:B------:R-:W-:Y:S01]  /*4050*/  LOP3.LUT R2, R2, 0xffff, RZ, 0xc0, !PT ;  /* 0x0000ffff02027812 */ /* 0x000fe200078ec0ff */
[----:B------:R-:W-:Y:S01]  /*4060*/  IMAD.MOV.U32 R11, RZ, RZ, 0x1 ;  /* 0x00000001ff0b7424 */ /* 0x000fe200078e00ff */
[----:B------:R-:W-:Y:S01]  /*4070*/  CS2R R8, SRZ ;  /* 0x0000000000087805 */ /* 0x000fe2000001ff00 */
[----:B------:R-:W1:Y:S01]  /*4080*/  LDCU UR8, c[0x0][0x38c] ;  /* 0x00007180ff0877ac */ /* 0x000e620008000800 */
[----:B------:R-:W-:Y:S01]  /*4090*/  R2UR UR19, R2 ;  /* 0x00000000021372ca */ /* 0x000fe200000e0000 */
[----:B------:R-:W-:Y:S01]  /*40a0*/  IMAD.MOV.U32 R10, RZ, RZ, RZ ;  /* 0x000000ffff0a7224 */ /* 0x000fe200078e00ff */
[----:B------:R-:W-:Y:S01]  /*40b0*/  UMOV UR22, URZ ;  /* 0x000000ff00167c82 */ /* 0x000fe20008000000 */
[----:B------:R-:W-:Y:S01]  /*40c0*/  UMOV UR14, URZ ;  /* 0x000000ff000e7c82 */ /* 0x000fe20008000000 */
[----:B---3--:R-:W-:Y:S01]  /*40d0*/  ULEA UR17, UR4, UR17, 0x18 ;  /* 0x0000001104117291 */ /* 0x008fe2000f8ec0ff */
[----:B------:R-:W-:Y:S01]  /*40e0*/  UMOV UR26, 0x0 ;  /* 0x00000000001a7882 */ /* 0x000fe20000000000 */
[----:B------:R-:W-:-:S02]  /*40f0*/  UMOV UR27, 0x41004a0 ;  /* 0x041004a0001b7882 */ /* 0x000fc40000000000 */
[----:B------:R-:W-:Y:S02]  /*4100*/  UIADD3 UR6, UPT, UPT, UR17, 0x2600, URZ ;  /* 0x0000260011067890 */ /* 0x000fe4000fffe0ff */
[----:B------:R-:W-:Y:S02]  /*4110*/  UIADD3 UR7, UPT, UPT, UR17, 0x1d600, URZ ;  /* 0x0001d60011077890 */ /* 0x000fe4000fffe0ff */
[----:B----4-:R-:W-:Y:S01]  /*4120*/  UIADD3 UR5, UPT, UPT, UR5, 0x3f, URZ ;  /* 0x0000003f05057890 */ /* 0x010fe2000fffe0ff */
[----:B--2---:R-:W2:Y:S01]  /*4130*/  LDS R0, [UR17+0x280] ;  /* 0x00028011ff007984 */ /* 0x004ea20008000800 */
[----:B------:R-:W-:Y:S02]  /*4140*/  USHF.R.U32.HI UR6, URZ, 0x4, UR6 ;  /* 0x00000004ff067899 */ /* 0x000fe40008011606 */
[----:B------:R-:W-:Y:S02]  /*4150*/  USHF.R.S32.HI UR4, URZ, 0x1f, UR5 ;  /* 0x0000001fff047899 */ /* 0x000fe40008011405 */
[----:B------:R-:W-:-:S02]  /*4160*/  ULOP3.LUT UR6, UR6, 0x3fff, URZ, 0xc0, !UPT ;  /* 0x00003fff06067892 */ /* 0x000fc4000f8ec0ff */
[----:B------:R-:W-:Y:S02]  /*4170*/  ULEA.HI UR4, UR4, UR5, URZ, 0x6 ;  /* 0x0000000504047291 */ /* 0x000fe4000f8f30ff */
[----:B------:R-:W-:Y:S02]  /*4180*/  USHF.R.U32.HI UR5, URZ, 0x4, UR7 ;  /* 0x00000004ff057899 */ /* 0x000fe40008011607 */
[----:B------:R-:W-:Y:S02]  /*4190*/  USHF.R.S32.HI UR28, URZ, 0x6, UR4 ;  /* 0x00000006ff1c7899 */ /* 0x000fe40008011404 */
[----:B------:R-:W-:Y:S02]  /*41a0*/  ULOP3.LUT UR5, UR5, 0x3fff, URZ, 0xc0, !UPT ;  /* 0x00003fff05057892 */ /* 0x000fe4000f8ec0ff */
[----:B------:R-:W-:Y:S02]  /*41b0*/  UISETP.LT.AND UP0, UPT, UR28, 0x1, UPT ;  /* 0x000000011c00788c */ /* 0x000fe4000bf01270 */
[----:B------:R-:W-:-:S02]  /*41c0*/  ULOP3.LUT UR20, UR6, 0x10000, URZ, 0xfc, !UPT ;  /* 0x0001000006147892 */ /* 0x000fc4000f8efcff */
[----:B------:R-:W-:Y:S02]  /*41d0*/  USEL UR29, UR28, 0x1, !UP0 ;  /* 0x000000011c1d7887 */ /* 0x000fe4000c000000 */
[----:B------:R-:W-:Y:S02]  /*41e0*/  ULOP3.LUT UR21, UR5, 0x10000, URZ, 0xfc, !UPT ;  /* 0x0001000005157892 */ /* 0x000fe4000f8efcff */
[----:B------:R-:W-:Y:S02]  /*41f0*/  UIADD3 UR29, UPT, UPT, -UR29, URZ, URZ ;  /* 0x000000ff1d1d7290 */ /* 0x000fe4000fffe1ff */
[----:B-1----:R-:W-:Y:S01]  /*4200*/  UISETP.GE.AND UP4, UPT, UR8, 0x1, UPT ;  /* 0x000000010800788c */ /* 0x002fe2000bf86270 */
[----:B------:R-:W-:Y:S01]  /*4210*/  UMOV UR24, 0x0 ;  /* 0x0000000000187882 */ /* 0x000fe20000000000 */
[----:B------:R-:W-:Y:S01]  /*4220*/  UMOV UR25, 0x41004a0 ;  /* 0x041004a000197882 */ /* 0x000fe20000000000 */
[----:B--2---:R-:W-:-:S15]  /*4230*/  R2UR UR30, R0 ;  /* 0x00000000001e72ca */ /* 0x004fde00000e0000 */
.L_x_90:
[----:B------:R-:W-:Y:S02]  /*4240*/  LEA R0, R10, UR17, 0x3 ;  /* 0x000000110a007c11 */ /* 0x000fe4000f8e18ff */
[----:B------:R-:W-:Y:S02]  /*4250*/  SHF.L.U32 R2, R9, 0x1f, RZ ;  /* 0x0000001f09027819 */ /* 0x000fe400000006ff */
[----:B------:R-:W-:Y:S01]  /*4260*/  PLOP3.LUT P0, PT, PT, PT, UP4, 0x80, 0x8 ;  /* 0x000000000008781c */ /* 0x000fe20003f0f048 */
[----:B------:R-:W-:Y:S01]  /*4270*/  VIADD R3, R0, 0x1e0 ;  /* 0x000001e000037836 */ /* 0x000fe20000000000 */
[----:B-1----:R-:W1:Y:S02]  /*4280*/  SYNCS.PHASECHK.TRANS64.TRYWAIT P1, [R0+URZ+0x1d0], R2 ;  /* 0x0001d002000075a7 */ /* 0x002e6400080211ff */
[----:B-1-3--:R-:W-:Y:S09]  /*4290*/  @!P1 BRA `(.L_x_84) ;  /* 0x0000004000649947 */ /* 0x00aff20003800000 */
.L_x_187:
[----:B------:R-:W-:Y:S01]  /*42a0*/  LEA R4, R10, UR17, 0x4 ;  /* 0x000000110a047c11 */ /* 0x000fe2000f8e20ff */
[----:B------:R-:W-:Y:S01]  /*42b0*/  @UP4 ULEA UR4, UR14, UR17, 0x3 ;  /* 0x000000110e044291 */ /* 0x000fe2000f8e18ff */
[----:B------:R-:W-:Y:S01]  /*42c0*/  PLOP3.LUT P2, PT, PT, PT, PT, 0x80, 0x8 ;  /* 0x000000000008781c */ /* 0x000fe20003f4f070 */
[----:B------:R-:W-:Y:S01]  /*42d0*/  ULEA UR23, UR22, UR17, 0x3 ;  /* 0x0000001116177291 */ /* 0x000fe2000f8e18ff */
[----:B------:R-:W-:Y:S02]  /*42e0*/  PRMT R3, RZ, 0x654, R3 ;  /* 0x00000654ff037816 */ /* 0x000fe40000000003 */
[----:B------:R-:W2:Y:S01]  /*42f0*/  LDS.128 R4, [R4+0x260] ;  /* 0x0002600004047984 */ /* 0x000ea20000000c00 */
[----:B-1----:R-:W-:Y:S02]  /*4300*/  @P0 SHF.L.U32 R2, R8, 0x1f, RZ ;  /* 0x0000001f08020819 */ /* 0x002fe400000006ff */
[----:B------:R-:W-:Y:S01]  /*4310*/  SHF.L.U32 R0, R11, 0x1f, RZ ;  /* 0x0000001f0b007819 */ /* 0x000fe200000006ff */
[----:B------:R-:W-:Y:S01]  /*4320*/  @!PT LDS RZ, [RZ] ;  /* 0x00000000fffff984 */ /* 0x000fe20000000800 */
[----:B------:R-:W-:Y:S01]  /*4330*/  @!PT LDS RZ, [RZ] ;  /* 0x00000000fffff984 */ /* 0x000fe20000000800 */
[----:B------:R-:W-:Y:S01]  /*4340*/  @!PT LDS RZ, [RZ] ;  /* 0x00000000fffff984 */ /* 0x000fe20000000800 */
[----:B------:R-:W-:Y:S01]  /*4350*/  @!PT LDS RZ, [RZ] ;  /* 0x00000000fffff984 */ /* 0x000fe20000000800 */
[----:B------:R1:W-:Y:S06]  /*4360*/  MEMBAR.ALL.CTA ;  /* 0x0000000000007992 */ /* 0x0003ec0000008000 */
[----:B-1----:R-:W1:Y:S02]  /*4370*/  FENCE.VIEW.ASYNC.S ;  /* 0x00000000000073c6 */ /* 0x002e640000000000 */
[----:B-1----:R1:W-:Y:S01]  /*4380*/  SYNCS.ARRIVE.TRANS64.RED.A1T0 RZ, [R3+URZ], RZ ;  /* 0x000000ff03ff79a7 */ /* 0x0023e200081004ff */
[----:B------:R1:W3:Y:S01]  /*4390*/  @P0 SYNCS.PHASECHK.TRANS64.TRYWAIT P2, [UR4], R2 ;  /* 0x00000002ff0005a7 */ /* 0x0002e20008041104 */
[----:B------:R-:W-:Y:S01]  /*43a0*/  ULEA.HI UR4, UR22, UR22, URZ, 0x1 ;  /* 0x0000001616047291 */ /* 0x000fe2000f8f08ff */
[----:B--2---:R-:W-:-:S03]  /*43b0*/  LOP3.LUT P1, RZ, R6, 0x1, RZ, 0xc0, !PT ;  /* 0x0000000106ff7812 */ /* 0x004fc6000782c0ff */
[----:B------:R-:W-:Y:S02]  /*43c0*/  USHF.L.U32 UR18, UR4, 0x5, URZ ;  /* 0x0000000504127899 */ /* 0x000fe400080006ff */
[----:B------:R-:W-:Y:S02]  /*43d0*/  ULOP3.LUT UR4, UR4, 0xffe, URZ, 0xc0, !UPT ;  /* 0x00000ffe04047892 */ /* 0x000fe4000f8ec0ff */
[----:B------:R-:W-:Y:S02]  /*43e0*/  ULOP3.LUT UR18, UR18, 0xffffffc0, URZ, 0xc0, !UPT ;  /* 0xffffffc012127892 */ /* 0x000fe4000f8ec0ff */
[----:B------:R-:W-:Y:S02]  /*43f0*/  UIADD3 UR4, UPT, UPT, -UR4, UR22, URZ ;  /* 0x0000001604047290 */ /* 0x000fe4000fffe1ff */
[----:B------:R-:W-:Y:S01]  /*4400*/  UIADD3 UR18, UPT, UPT, UR30, UR18, URZ ;  /* 0x000000121e127290 */ /* 0x000fe2000fffe0ff */
[----:B------:R-:W2:Y:S03]  /*4410*/  SYNCS.PHASECHK.TRANS64.TRYWAIT P0, [UR23+0x210], R0 ;  /* 0x00021000ff0075a7 */ /* 0x000ea60008001117 */
[----:B------:R-:W-:Y:S01]  /*4420*/  ULEA UR18, UR4, UR18, 0x14 ;  /* 0x0000001204127291 */ /* 0x000fe2000f8ea0ff */
[----:B-123--:R-:W-:Y:S11]  /*4430*/  @!P0 BRA `(.L_x_85) ;  /* 0x0000004000108947 */ /* 0x00eff60003800000 */
.L_x_189:
[----:B------:R-:W-:Y:S01]  /*4440*/  IADD3 R10, PT, PT, R10, 0x1, RZ ;  /* 0x000000010a0a7810 */ /* 0x000fe20007ffe0ff */
[----:B------:R-:W-:Y:S06]  /*4450*/  BRA.U !UP4, `(.L_x_86) ;  /* 0x000000010c987547 */ /* 0x000fec000b800000 */
[----:B------:R-:W-:Y:S01]  /*4460*/  UPLOP3.LUT UP2, UPT, UPT, UPT, UPT, 0x40, 0x4 ;  /* 0x000000000004789c */ /* 0x000fe20003f4e870 */
[----:B------:R-:W-:Y:S01]  /*4470*/  UMOV UR16, UR29 ;  /* 0x0000001d00107c82 */ /* 0x000fe20008000000 */
[----:B------:R-:W-:Y:S01]  /*4480*/  UMOV UR15, UR28 ;  /* 0x0000001c000f7c82 */ /* 0x000fe20008000000 */
[----:B------:R-:W-:-:S08]  /*4490*/  UMOV UR6, UR14 ;  /* 0x0000000e00067c82 */ /* 0x000fd00008000000 */
.L_x_89:
[----:B------:R-:W-:Y:S02]  /*44a0*/  UIADD3 UR16, UPT, UPT, UR16, 0x1, URZ ;  /* 0x0000000110107890 */ /* 0x000fe4000fffe0ff */
[----:B--2---:R-:W-:Y:S02]  /*44b0*/  ULEA UR5, UR6, UR17, 0x3 ;  /* 0x0000001106057291 */ /* 0x004fe4000f8e18ff */
[----:B------:R-:W-:Y:S01]  /*44c0*/  UISETP.NE.AND UP3, UPT, UR16, URZ, UPT ;  /* 0x000000ff1000728c */ /* 0x000fe2000bf65270 */
[----:B---3--:R-:W-:Y:S10]  /*44d0*/  @P2 BRA `(.L_x_87) ;  /* 0x00000000000c2947 */ /* 0x008ff40003800000 */
[----:B-1----:R-:W-:Y:S04]  /*44e0*/  SHF.L.U32 R2, R8, 0x1f, RZ ;  /* 0x0000001f08027819 */ /* 0x002fe800000006ff */
[----:B------:R-:W1:Y:S02]  /*44f0*/  SYNCS.PHASECHK.TRANS64.TRYWAIT P0, [UR5], R2 ;  /* 0x00000002ff0075a7 */ /* 0x000e640008001105 */
[----:B-1----:R-:W-:Y:S05]  /*4500*/  @!P0 BRA `(.L_x_88) ;  /* 0x0000003c00f48947 */ /* 0x002fea0003800000 */
.L_x_87:
[----:B------:R-:W-:Y:S01]  /*4510*/  UISETP.NE.AND UP0, UPT, UR15, 0x1, UPT ;  /* 0x000000010f00788c */ /* 0x000fe2000bf05270 */
[----:B------:R-:W-:Y:S01]  /*4520*/  PLOP3.LUT P2, PT, PT, PT, PT, 0x80, 0x8 ;  /* 0x000000000008781c */ /* 0x000fe20003f4f070 */
[----:B------:R-:W-:Y:S02]  /*4530*/  UIADD3 UR4, UPT, UPT, UR6, 0x1, URZ ;  /* 0x0000000106047890 */ /* 0x000fe4000fffe0ff */
[----:B------:R-:W-:Y:S02]  /*4540*/  ULEA UR12, UR6, UR21, 0x8 ;  /* 0x00000015060c7291 */ /* 0x000fe4000f8e40ff */
[----:B------:R-:W-:Y:S01]  /*4550*/  UISETP.NE.AND UP1, UPT, UR4, 0x1b, UPT ;  /* 0x0000001b0400788c */ /* 0x000fe2000bf25270 */
[----:B------:R-:W-:Y:S01]  /*4560*/  PLOP3.LUT P0, PT, PT, PT, UP0, 0x80, 0x8 ;  /* 0x000000000008781c */ /* 0x000fe20003f0f008 */
[----:B------:R-:W-:Y:S02]  /*4570*/  UIADD3 UR10, UPT, UPT, UR12, 0x2, URZ ;  /* 0x000000020c0a7890 */ /* 0x000fe4000fffe0ff */
[----:B------:R-:W-:Y:S02]  /*4580*/  USEL UR7, URZ, 0x1, UP1 ;  /* 0x00000001ff077887 */ /* 0x000fe40008800000 */
[----:B------:R-:W-:Y:S02]  /*4590*/  USEL UR14, UR4, URZ, UP1 ;  /* 0x000000ff040e7287 */ /* 0x000fe40008800000 */
[----:B------:R-:W-:Y:S02]  /*45a0*/  UIADD3 UR15, UPT, UPT, UR15, -0x1, URZ ;  /* 0xffffffff0f0f7890 */ /* 0x000fe4000fffe0ff */
[----:B------:R-:W-:Y:S01]  /*45b0*/  @UP0 ULEA UR4, UR14, UR17, 0x3 ;  /* 0x000000110e040291 */ /* 0x000fe2000f8e18ff */
[----:B------:R-:W-:Y:S01]  /*45c0*/  LOP3.LUT R8, R8, UR7, RZ, 0x3c, !PT ;  /* 0x0000000708087c12 */ /* 0x000fe2000f8e3cff */
[----:B------:R-:W-:Y:S01]  /*45d0*/  UIADD3 UR7, UPT, UPT, UR5, 0xd8, URZ ;  /* 0x000000d805077890 */ /* 0x000fe2000fffe0ff */
[----:B------:R-:W-:Y:S02]  /*45e0*/  UMOV UR13, 0x80004020 ;  /* 0x80004020000d7882 */ /* 0x000fe40000000000 */
[----:B-1----:R-:W-:Y:S01]  /*45f0*/  @P0 SHF.L.U32 R0, R8, 0x1f, RZ ;  /* 0x0000001f08000819 */ /* 0x002fe200000006ff */
[----:B------:R-:W-:Y:S01]  /*4600*/  UMOV UR5, 0x80004020 ;  /* 0x8000402000057882 */ /* 0x000fe20000000000 */
[----:B------:R-:W-:Y:S01]  /*4610*/  UMOV UR11, 0x80004020 ;  /* 0x80004020000b7882 */ /* 0x000fe20000000000 */
[----:B------:R-:W-:Y:S01]  /*4620*/  UMOV UR9, 0x80004020 ;  /* 0x8000402000097882 */ /* 0x000fe20000000000 */
[----:B------:R2:W3:Y:S01]  /*4630*/  @P0 SYNCS.PHASECHK.TRANS64.TRYWAIT P2, [UR4], R0 ;  /* 0x00000000ff0005a7 */ /* 0x0004e20008041104 */
[----:B------:R-:W-:Y:S03]  /*4640*/  ULEA UR4, UR6, UR20, 0x8 ;  /* 0x0000001406047291 */ /* 0x000fe6000f8e40ff */
[----:B------:R-:W-:Y:S01]  /*4650*/  UMOV UR6, UR14 ;  /* 0x0000000e00067c82 */ /* 0x000fe20008000000 */
[----:B------:R-:W-:Y:S05]  /*4660*/  UIADD3 UR8, UPT, UPT, UR4, 0x2, URZ ;  /* 0x0000000204087890 */ /* 0x000fea000fffe0ff */
[----:B------:R2:W-:Y:S01]  /*4670*/  UTCIMMA gdesc[UR4], gdesc[UR12], tmem[UR18], tmem[UR26], idesc[UR27], UP2 ;  /* 0x00ff1a0c040075ea */ /* 0x0005e20009000112 */
[----:B------:R-:W-:Y:S03]  /*4680*/  UPLOP3.LUT UP2, UPT, UPT, UPT, UPT, 0x80, 0x8 ;  /* 0x000000000008789c */ /* 0x000fe60003f4f070 */
[----:B------:R2:W-:Y:S01]  /*4690*/  UTCIMMA gdesc[UR8], gdesc[UR10], tmem[UR18], tmem[UR24], idesc[UR25], UPT ;  /* 0x00ff180a080075ea */ /* 0x0005e2000b800112 */
[----:B------:R2:W-:Y:S01]  /*46a0*/  UTCBAR.MULTICAST [UR7], URZ, UR19 ;  /* 0x000000ff070073e9 */ /* 0x0005e20008000813 */
[----:B------:R-:W-:Y:S06]  /*46b0*/  BRA.U UP3, `(.L_x_89) ;  /* 0xfffffffd03787547 */ /* 0x000fec000b83ffff */
.L_x_86:
[----:B--2---:R-:W-:Y:S01]  /*46c0*/  UIADD3 UR4, UPT, UPT, UR22, 0x1, URZ ;  /* 0x0000000116047890 */ /* 0x004fe2000fffe0ff */
[C---:B------:R-:W-:Y:S01]  /*46d0*/  ISETP.NE.AND P0, PT, R10.reuse, 0x2, PT ;  /* 0x000000020a00780c */ /* 0x040fe20003f05270 */
[----:B------:R-:W-:Y:S02]  /*46e0*/  UIADD3 UR5, UPT, UPT, UR23, 0x1f0, URZ ;  /* 0x000001f017057890 */ /* 0x000fe4000fffe0ff */
[----:B------:R-:W-:Y:S01]  /*46f0*/  UISETP.NE.AND UP0, UPT, UR4, 0x4, UPT ;  /* 0x000000040400788c */ /* 0x000fe2000bf05270 */
[----:B-1----:R-:W-:Y:S02]  /*4700*/  SEL R0, RZ, 0x1, P0 ;  /* 0x00000001ff007807 */ /* 0x002fe40000000000 */
[----:B------:R-:W-:Y:S01]  /*4710*/  SEL R10, R10, RZ, P0 ;  /* 0x000000ff0a0a7207 */ /* 0x000fe20000000000 */
[----:B------:R-:W-:Y:S01]  /*4720*/  USEL UR6, URZ, 0x1, UP0 ;  /* 0x00000001ff067887 */ /* 0x000fe20008000000 */
[----:B------:R-:W-:Y:S01]  /*4730*/  LOP3.LUT R9, R9, R0, RZ, 0x3c, !PT ;  /* 0x0000000009097212 */ /* 0x000fe200078e3cff */
[----:B------:R-:W-:Y:S01]  /*4740*/  USEL UR22, UR4, URZ, UP0 ;  /* 0x000000ff04167287 */ /* 0x000fe20008000000 */
[----:B------:R1:W-:Y:S03]  /*4750*/  UTCBAR [UR5], URZ ;  /* 0x000000ff050073e9 */ /* 0x0003e600080000ff */
[----:B------:R-:W-:Y:S01]  /*4760*/  LOP3.LUT R11, R11, UR6, RZ, 0x3c, !PT ;  /* 0x000000060b0b7c12 */ /* 0x000fe2000f8e3cff */
[----:B------:R-:W-:Y:S07]  /*4770*/  @P1 BRA `(.L_x_90) ;  /* 0xfffffff800b01947 */ /* 0x000fee000383ffff */
[----:B------:R-:W2:Y:S01]  /*4780*/  S2UR UR8, SR_CgaCtaId ;  /* 0x00000000000879c3 */ /* 0x000ea20000008800 */
[----:B------:R-:W-:Y:S01]  /*4790*/  ELECT P0, URZ, PT ;  /* 0x0000000000ff782f */ /* 0x000fe20003800000 */
[----:B------:R-:W-:Y:S01]  /*47a0*/  IMAD.MOV.U32 R0, RZ, RZ, 0x1 ;  /* 0x00000001ff007424 */ /* 0x000fe200078e00ff */
[----:B------:R-:W-:Y:S01]  /*47b0*/  UIADD3 UR17, UPT, UPT, UR17, 0x210, URZ ;  /* 0x0000021011117890 */ /* 0x000fe2000fffe0ff */
[----:B------:R-:W-:Y:S01]  /*47c0*/  SHF.L.U32 R2, R11, 0x1f, RZ ;  /* 0x0000001f0b027819 */ /* 0x000fe200000006ff */
[----:B------:R-:W-:-:S03]  /*47d0*/  UMOV UR4, 0x40 ;  /* 0x0000004000047882 */ /* 0x000fc60000000000 */
[----:B------:R-:W-:Y:S01]  /*47e0*/  UVIRTCOUNT.DEALLOC.SMPOOL 0x80 ;  /* 0x000000800000784c */ /* 0x000fe20000000000 */
[----:B--2---:R-:W-:Y:S02]  /*47f0*/  ULEA UR8, UR8, UR4, 0x18 ;  /* 0x0000000408087291 */ /* 0x004fe4000f8ec0ff */
[----:B------:R-:W-:-:S07]  /*4800*/  ULEA UR4, UR22, UR17, 0x3 ;  /* 0x0000001116047291 */ /* 0x000fce000f8e18ff */
[----:B------:R2:W-:Y:S02]  /*4810*/  @P0 STS.U8 [UR8+0x1c], R0 ;  /* 0x00001c00ff000988 */ /* 0x0005e40008000008 */
[----:B------:R-:W4:Y:S02]  /*4820*/  SYNCS.PHASECHK.TRANS64.TRYWAIT P0, [UR4], R2 ;  /* 0x00000002ff0075a7 */ /* 0x000f240008001104 */
[----:B--2-4-:R-:W-:Y:S05]  /*4830*/  @!P0 BRA `(.L_x_91) ;  /* 0x0000003c00408947 */ /* 0x014fea0003800000 */
.L_x_192:
[----:B------:R-:W-:-:S04]  /*4840*/  UIADD3 UR4, UPT, UPT, UR22, 0x1, URZ ;  /* 0x0000000116047890 */ /* 0x000fc8000fffe0ff */
[----:B------:R-:W-:-:S04]  /*4850*/  UISETP.NE.AND UP0, UPT, UR4, 0x4, UPT ;  /* 0x000000040400788c */ /* 0x000fc8000bf05270 */
[----:B------:R-:W-:Y:S02]  /*4860*/  USEL UR6, URZ, 0x1, UP0 ;  /* 0x00000001ff067887 */ /* 0x000fe40008000000 */
[----:B------:R-:W-:-:S04]  /*4870*/  USEL UR4, UR4, URZ, UP0 ;  /* 0x000000ff04047287 */ /* 0x000fc80008000000 */
[----:B-1----:R-:W-:Y:S01]  /*4880*/  ULEA UR5, UR4, UR17, 0x3 ;  /* 0x0000001104057291 */ /* 0x002fe2000f8e18ff */
[----:B--2---:R-:W-:-:S04]  /*4890*/  LOP3.LUT R2, R11, UR6, RZ, 0x3c, !PT ;  /* 0x000000060b027c12 */ /* 0x004fc8000f8e3cff */
[----:B------:R-:W-:-:S04]  /*48a0*/  SHF.L.U32 R3, R2, 0x1f, RZ ;  /* 0x0000001f02037819 */ /* 0x000fc800000006ff */
[----:B------:R-:W1:Y:S02]  /*48b0*/  SYNCS.PHASECHK.TRANS64.TRYWAIT P0, [UR5], R3 ;  /* 0x00000003ff0075a7 */ /* 0x000e640008001105 */
[----:B-1----:R-:W-:Y:S05]  /*48c0*/  @!P0 BRA `(.L_x_92) ;  /* 0x0000003c00348947 */ /* 0x002fea0003800000 */
.L_x_194:
        /* <DEDUP_REMOVED lines=9> */
.L_x_196:
[----:B------:R-:W-:-:S04]  /*4960*/  UIADD3 UR4, UPT, UPT, UR4, 0x1, URZ ;  /* 0x0000000104047890 */ /* 0x000fc8000fffe0ff */
[----:B------:R-:W-:-:S04]  /*4970*/  UISETP.NE.AND UP0, UPT, UR4, 0x4, UPT ;  /* 0x000000040400788c */ /* 0x000fc8000bf05270 */
[----:B------:R-:W-:Y:S02]  /*4980*/  USEL UR5, URZ, 0x1, UP0 ;  /* 0x00000001ff057887 */ /* 0x000fe40008000000 */
[----:B------:R-:W-:-:S04]  /*4990*/  USEL UR4, UR4, URZ, UP0 ;  /* 0x000000ff04047287 */ /* 0x000fc80008000000 */
[----:B------:R-:W-:Y:S01]  /*49a0*/  ULEA UR4, UR4, UR17, 0x3 ;  /* 0x0000001104047291 */ /* 0x000fe2000f8e18ff */
[----:B------:R-:W-:-:S04]  /*49b0*/  LOP3.LUT R2, R2, UR5, RZ, 0x3c, !PT ;  /* 0x0000000502027c12 */ /* 0x000fc8000f8e3cff */
[----:B------:R-:W-:-:S04]  /*49c0*/  SHF.L.U32 R2, R2, 0x1f, RZ ;  /* 0x0000001f02027819 */ /* 0x000fc800000006ff */
[----:B------:R-:W2:Y:S02]  /*49d0*/  SYNCS.PHASECHK.TRANS64.TRYWAIT P0, [UR4], R2 ;  /* 0x00000002ff0075a7 */ /* 0x000ea40008001104 */
[----:B--2---:R-:W-:Y:S05]  /*49e0*/  @!P0 BRA `(.L_x_94) ;  /* 0x0000003c001c8947 */ /* 0x004fea0003800000 */
.L_x_198:
[----:B------:R-:W-:Y:S01]  /*49f0*/  NOP ;  /* 0x0000000000007918 */ /* 0x000fe20000000000 */
[----:B-1----:R-:W1:Y:S01]  /*4a00*/  LDS R0, [UR8+0x14] ;  /* 0x00001408ff007984 */ /* 0x002e620008000800 */
[----:B------:R-:W-:Y:S01]  /*4a10*/  ULOP3.LUT UR4, UR30, 0xffff, URZ, 0xc0, !UPT ;  /* 0x0000ffff1e047892 */ /* 0x000fe2000f8ec0ff */
[----:B------:R-:W-:Y:S01]  /*4a20*/  UMOV UR5, 0xffff ;  /* 0x0000ffff00057882 */ /* 0x000fe20000000000 */
[----:B------:R-:W-:Y:S02]  /*4a30*/  UMOV UR6, 0x1 ;  /* 0x0000000100067882 */ /* 0x000fe40000000000 */
[----:B------:R-:W-:-:S04]  /*4a40*/  USHF.R.U32.HI UR4, URZ, 0x5, UR4 ;  /* 0x00000005ff047899 */ /* 0x000fc80008011604 */
[----:B------:R-:W-:Y:S02]  /*4a50*/  USHF.L.U32 UR5, UR5, UR4, URZ ;  /* 0x0000000405057299 */ /* 0x000fe400080006ff */
[----:B------:R-:W-:-:S04]  /*4a60*/  USHF.L.U32 UR4, UR6, UR4, URZ ;  /* 0x0000000406047299 */ /* 0x000fc800080006ff */
[----:B-1----:R-:W-:-:S04]  /*4a70*/  LOP3.LUT R0, R0, UR5, RZ, 0xc0, !PT ;  /* 0x0000000500007c12 */ /* 0x002fc8000f8ec0ff */
[----:B------:R-:W-:-:S13]  /*4a80*/  ISETP.NE.AND P0, PT, R0, UR5, PT ;  /* 0x0000000500007c0c */ /* 0x000fda000bf05270 */
[----:B------:R-:W-:Y:S05]  /*4a90*/  @P0 BRA `(.L_x_95) ;  /* 0x0000000000580947 */ /* 0x000fea0003800000 */
[----:B------:R-:W1:Y:S02]  /*4aa0*/  LDS R0, [UR8+0x18] ;  /* 0x00001808ff007984 */ /* 0x000e640008000800 */
[----:B-1----:R-:W-:-:S04]  /*4ab0*/  LOP3.LUT R0, R0, UR4, RZ, 0xc0, !PT ;  /* 0x0000000400007c12 */ /* 0x002fc8000f8ec0ff */
[----:B------:R-:W-:-:S13]  /*4ac0*/  ISETP.NE.AND P0, PT, R0, UR4, PT ;  /* 0x0000000400007c0c */ /* 0x000fda000bf05270 */
[----:B------:R-:W-:Y:S05]  /*4ad0*/  @P0 BRA `(.L_x_96) ;  /* 0x00000000003c0947 */ /* 0x000fea0003800000 */
[----:B------:R-:W1:Y:S01]  /*4ae0*/  S2R R2, SR_LANEID ;  /* 0x0000000000027919 */ /* 0x000e620000000000 */
[----:B------:R-:W-:-:S06]  /*4af0*/  ULOP3.LUT UR5, URZ, UR5, URZ, 0x33, !UPT ;  /* 0x00000005ff057292 */ /* 0x000fcc000f8e33ff */
[----:B------:R-:W-:-:S04]  /*4b00*/  IMAD.U32 R0, RZ, RZ, UR5 ;  /* 0x00000005ff007e24 */ /* 0x000fc8000f8e00ff */
[----:B------:R2:W4:Y:S02]  /*4b10*/  REDUX UR7, R0 ;  /* 0x00000000000773c4 */ /* 0x0005240000000000 */
[----:B------:R1:W-:Y:S01]  /*4b20*/  UTCATOMSWS.AND URZ, UR5 ;  /* 0x0000000500ff79e3 */ /* 0x0003e20008000000 */
[----:B--2---:R-:W-:Y:S01]  /*4b30*/  LOP3.LUT R0, RZ, UR4, RZ, 0x33, !PT ;  /* 0x00000004ff007c12 */ /* 0x004fe2000f8e33ff */
[----:B------:R-:W-:Y:S02]  /*4b40*/  VOTEU.ANY UR4, UPT, PT ;  /* 0x0000000000047886 */ /* 0x000fe400038e0100 */
[----:B------:R-:W-:Y:S02]  /*4b50*/  UFLO.U32 UR4, UR4 ;  /* 0x00000004000472bd */ /* 0x000fe400080e0000 */
[----:B------:R-:W2:Y:S04]  /*4b60*/  REDUX UR6, R0 ;  /* 0x00000000000673c4 */ /* 0x000ea80000000000 */
[----:B-1----:R-:W-:-:S02]  /*4b70*/  ISETP.EQ.U32.AND P0, PT, R2, UR4, PT ;  /* 0x0000000402007c0c */ /* 0x002fc4000bf02070 */
[----:B----4-:R-:W-:-:S11]  /*4b80*/  MOV R2, UR7 ;  /* 0x0000000700027c02 */ /* 0x010fd60008000f00 */
[----:B------:R1:W-:Y:S01]  /*4b90*/  @P0 ATOMS.AND RZ, [UR8+0x14], R2 ;  /* 0x00001402ffff098c */ /* 0x0003e2000a800008 */
[----:B--2---:R-:W-:-:S05]  /*4ba0*/  IMAD.U32 R0, RZ, RZ, UR6 ;  /* 0x00000006ff007e24 */ /* 0x004fca000f8e00ff */
[----:B------:R1:W-:Y:S01]  /*4bb0*/  @P0 ATOMS.AND RZ, [UR8+0x18], R0 ;  /* 0x00001800ffff098c */ /* 0x0003e2000a800008 */
[----:B------:R-:W-:Y:S05]  /*4bc0*/  BRA `(.L_x_97) ;  /* 0x0000000000147947 */ /* 0x000fea0003800000 */
.L_x_96:
[----:B------:R-:W-:Y:S02]  /*4bd0*/  MOV R2, 0x4bf0 ;  /* 0x00004bf000027802 */ /* 0x000fe40000000f00 */
[----:B---3-5:R-:W-:Y:S05]  /*4be0*/  CALL.REL.NOINC `($__internal_0_$__cuda_sm10x_tcgen05_guardrail_trap_col_being_dealloced_not_returned_by_alloc) ;  /* 0x0000003c00387944 */ /* 0x028fea0003c00000 */
[----:B------:R-:W-:Y:S05]  /*4bf0*/  BRA `(.L_x_97) ;  /* 0x0000000000087947 */ /* 0x000fea0003800000 */
.L_x_95:
[----:B------:R-:W-:Y:S02]  /*4c00*/  MOV R2, 0x4c20 ;  /* 0x00004c2000027802 */ /* 0x000fe40000000f00 */
[----:B---3-5:R-:W-:Y:S05]  /*4c10*/  CALL.REL.NOINC `($__internal_2_$__cuda_sm10x_tcgen05_guardrail_trap_unallocated_columns_being_dealloced) ;  /* 0x0000003c00447944 */ /* 0x028fea0003c00000 */
.L_x_97:
[----:B------:R-:W-:Y:S01]  /*4c20*/  NOP ;  /* 0x0000000000007918 */ /* 0x000fe20000000000 */
[----:B------:R-:W-:Y:S05]  /*4c30*/  EXIT ;  /* 0x000000000000794d */ /* 0x000fea0003800000 */
.L_x_79:
[----:B------:R-:W-:-:S09]  /*4c40*/  UISETP.NE.OR UP0, UPT, UR18, 0x3, !UP3 ;  /* 0x000000031200788c */ /* 0x000fd2000df05670 */
[----:B------:R-:W-:Y:S05]  /*4c50*/  BRA.U UP0, `(.L_x_98) ;  /* 0x0000000d00347547 */ /* 0x000fea000b800000 */
[----:B------:R-:W2:Y:S01]  /*4c60*/  LDCU.64 UR4, c[0x0][0x888] ;  /* 0x00011100ff0477ac */ /* 0x000ea20008000a00 */
[----:B------:R-:W3:Y:S01]  /*4c70*/  LDC.64 R12, c[0x0][0x348] ;  /* 0x0000d200ff0c7b82 */ /* 0x000ee20000000a00 */
[----:B------:R-:W-:Y:S02]  /*4c80*/  HFMA2 R9, -RZ, RZ, 0, 0 ;  /* 0x00000000ff097431 */ /* 0x000fe400000001ff */
[----:B------:R-:W-:Y:S01]  /*4c90*/  IMAD.MOV.U32 R11, RZ, RZ, 0x1 ;  /* 0x00000001ff0b7424 */ /* 0x000fe200078e00ff */
[----:B------:R-:W4:Y:S01]  /*4ca0*/  LDCU UR33, c[0x0][0x370] ;  /* 0x00006e00ff2177ac */ /* 0x000f220008000800 */
[----:B------:R-:W-:Y:S01]  /*4cb0*/  IMAD.MOV.U32 R10, RZ, RZ, RZ ;  /* 0x000000ffff0a7224 */ /* 0x000fe200078e00ff */
[----:B------:R-:W-:Y:S01]  /*4cc0*/  MOV R8, 0x1000 ;  /* 0x0000100000087802 */ /* 0x000fe20000000f00 */
[----:B------:R-:W4:Y:S01]  /*4cd0*/  LDCU.128 UR28, c[0x0][0xb10] ;  /* 0x00016200ff1c77ac */ /* 0x000f220008000c00 */
[----:B------:R-:W1:Y:S01]  /*4ce0*/  LDCU UR32, c[0x0][0x374] ;  /* 0x00006e80ff2077ac */ /* 0x000e620008000800 */
[----:B------:R-:W1:Y:S01]  /*4cf0*/  LDCU.64 UR26, c[0x0][0x890] ;  /* 0x00011200ff1a77ac */ /* 0x000e620008000a00 */
[----:B--2---:R-:W-:Y:S01]  /*4d00*/  UISETP.NE.U32.AND UP0, UPT, UR4, URZ, UPT ;  /* 0x000000ff0400728c */ /* 0x004fe2000bf05070 */
[----:B------:R-:W2:Y:S01]  /*4d10*/  LDCU UR16, c[0x0][0xb0c] ;  /* 0x00016180ff1077ac */ /* 0x000ea20008000800 */
[----:B------:R-:W3:Y:S01]  /*4d20*/  LDCU UR38, c[0x0][0xb20] ;  /* 0x00016400ff2677ac */ /* 0x000ee20008000800 */
[----:B------:R-:W3:Y:S01]  /*4d30*/  LDCU UR4, c[0x0][0xb30] ;  /* 0x00016600ff0477ac */ /* 0x000ee20008000800 */
[----:B------:R-:W-:Y:S01]  /*4d40*/  UMOV UR17, 0x400 ;  /* 0x0000040000117882 */ /* 0x000fe20000000000 */
[----:B----4-:R-:W-:-:S02]  /*4d50*/  UIMAD.WIDE.U32 UR6, UR33, UR28, URZ ;  /* 0x0000001c210672a5 */ /* 0x010fc4000f8e00ff */
[----:B-1----:R-:W-:Y:S02]  /*4d60*/  UIMAD.WIDE.U32 UR8, UR32, UR31, URZ ;  /* 0x0000001f200872a5 */ /* 0x002fe4000f8e00ff */
[----:B------:R-:W-:Y:S02]  /*4d70*/  ULEA UR17, UR48, UR17, 0x18 ;  /* 0x0000001130117291 */ /* 0x000fe4000f8ec0ff */
[----:B------:R-:W-:Y:S02]  /*4d80*/  UISETP.NE.AND.EX UP5, UPT, UR5, URZ, UPT, UP0 ;  /* 0x000000ff0500728c */ /* 0x000fe4000bfa5300 */
[----:B------:R-:W-:Y:S02]  /*4d90*/  UISETP.NE.U32.AND UP6, UPT, UR26, URZ, UPT ;  /* 0x000000ff1a00728c */ /* 0x000fe4000bfc5070 */
[----:B------:R-:W-:Y:S02]  /*4da0*/  UIADD3 UR5, UPT, UPT, UR17, 0x1b0, URZ ;  /* 0x000001b011057890 */ /* 0x000fe4000fffe0ff */
[----:B------:R-:W-:Y:S01]  /*4db0*/  UISETP.NE.AND UP0, UPT, UR42, 0x1, UPT ;  /* 0x000000012a00788c */ /* 0x000fe2000bf05270 */
[----:B------:R-:W-:Y:S01]  /*4dc0*/  UMOV UR35, UR7 ;  /* 0x0000000700237c82 */ /* 0x000fe20008000000 */
[----:B------:R-:W-:Y:S01]  /*4dd0*/  UMOV UR34, UR9 ;  /* 0x0000000900227c82 */ /* 0x000fe20008000000 */
[----:B------:R-:W-:-:S02]  /*4de0*/  USEL UR37, URZ, 0x1, UP4 ;  /* 0x00000001ff257887 */ /* 0x000fc4000a000000 */
[----:B--2---:R-:W-:Y:S02]  /*4df0*/  UISETP.NE.AND UP0, UPT, UR16, 0x1, UPT ;  /* 0x000000011000788c */ /* 0x004fe4000bf05270 */
[----:B------:R-:W-:Y:S02]  /*4e00*/  UPLOP3.LUT UP4, UPT, UPT, UPT, UPT, 0x40, 0x4 ;  /* 0x000000000004789c */ /* 0x000fe40003f8e870 */
[----:B------:R-:W-:Y:S01]  /*4e10*/  UISETP.GE.AND UP2, UPT, UR42, 0x1, UPT ;  /* 0x000000012a00788c */ /* 0x000fe2000bf46270 */
[----:B------:R-:W1:Y:S01]  /*4e20*/  LDCU.64 UR14, c[0x0][0xb28] ;  /* 0x00016500ff0e77ac */ /* 0x000e620008000a00 */
[----:B------:R-:W-:Y:S02]  /*4e30*/  UISETP.NE.AND.EX UP6, UPT, UR27, URZ, UPT, UP6 ;  /* 0x000000ff1b00728c */ /* 0x000fe4000bfc5360 */
[----:B------:R-:W-:Y:S02]  /*4e40*/  UPRMT UR48, UR48, 0x654, UR5 ;  /* 0x0000065430307896 */ /* 0x000fe40008000005 */
[----:B------:R-:W-:-:S02]  /*4e50*/  USHF.R.U32.HI UR35, URZ, UR29, UR35 ;  /* 0x0000001dff237299 */ /* 0x000fc40008011623 */
[----:B---3--:R-:W-:Y:S02]  /*4e60*/  USHF.R.U32.HI UR34, URZ, UR38, UR34 ;  /* 0x00000026ff227299 */ /* 0x008fe40008011622 */
[----:B------:R-:W-:Y:S02]  /*4e70*/  UISETP.NE.AND UP0, UPT, UR30, 0x1, UPT ;  /* 0x000000011e00788c */ /* 0x000fe4000bf05270 */
[----:B------:R-:W-:-:S11]  /*4e80*/  UISETP.NE.AND UP3, UPT, UR4, 0x1, UPT ;  /* 0x000000010400788c */ /* 0x000fd6000bf65270 */
.L_x_106:
[C---:B------:R-:W-:Y:S02]  /*4e90*/  LEA R3, R10.reuse, UR17, 0x3 ;  /* 0x000000110a037c11 */ /* 0x040fe4000f8e18ff */
[----:B------:R-:W-:Y:S02]  /*4ea0*/  SHF.L.U32 R0, R9, 0x1f, RZ ;  /* 0x0000001f09007819 */ /* 0x000fe400000006ff */
[----:B------:R-:W-:Y:S02]  /*4eb0*/  LEA R4, R10, UR17, 0x4 ;  /* 0x000000110a047c11 */ /* 0x000fe4000f8e20ff */
[----:B--2---:R-:W2:Y:S02]  /*4ec0*/  SYNCS.PHASECHK.TRANS64.TRYWAIT P0, [R3+URZ+0x1d0], R0 ;  /* 0x0001d000030075a7 */ /* 0x004ea400080011ff */
[----:B--2---:R-:W-:Y:S05]  /*4ed0*/  @!P0 BRA `(.L_x_99) ;  /* 0x0000003400f88947 */ /* 0x004fea0003800000 */
.L_x_199:
[----:B------:R-:W3:Y:S01]  /*4ee0*/  LDS.128 R4, [R4+0x260] ;  /* 0x0002600004047984 */ /* 0x000ee20000000c00 */
[----:B------:R-:W-:Y:S01]  /*4ef0*/  UISETP.GE.AND UP0, UPT, UR42, 0x1, UPT ;  /* 0x000000012a00788c */ /* 0x000fe2000bf06270 */
[----:B------:R-:W-:Y:S01]  /*4f00*/  @!PT LDS RZ, [RZ] ;  /* 0x00000000fffff984 */ /* 0x000fe20000000800 */
[----:B------:R-:W-:Y:S01]  /*4f10*/  @!PT LDS RZ, [RZ] ;  /* 0x00000000fffff984 */ /* 0x000fe20000000800 */
[----:B------:R-:W-:Y:S01]  /*4f20*/  @!PT LDS RZ, [RZ] ;  /* 0x00000000fffff984 */ /* 0x000fe20000000800 */
[----:B------:R-:W-:Y:S01]  /*4f30*/  @!PT LDS RZ, [RZ] ;  /* 0x00000000fffff984 */ /* 0x000fe20000000800 */
[----:B------:R4:W-:Y:S06]  /*4f40*/  MEMBAR.ALL.CTA ;  /* 0x0000000000007992 */ /* 0x0009ec0000008000 */
[----:B----4-:R-:W4:Y:S01]  /*4f50*/  FENCE.VIEW.ASYNC.S ;  /* 0x00000000000073c6 */ /* 0x010f220000000000 */
[----:B---3--:R-:W-:Y:S11]  /*4f60*/  LOP3.LUT P0, RZ, R6, 0x1, RZ, 0xc0, !PT ;  /* 0x0000000106ff7812 */ /* 0x008ff6000780c0ff */
[----:B------:R-:W-:Y:S02]  /*4f70*/  @!UPT UIADD3 URZ, UPT, UPT, URZ, URZ, URZ ;  /* 0x000000fffffff290 */ /* 0x000fe4000fffe0ff */
[----:B----4-:R-:W-:Y:S01]  /*4f80*/  VOTEU.ANY UP2, P0 ;  /* 0x0000000000ff7886 */ /* 0x010fe20000040100 */
[----:B------:R-:W-:Y:S11]  /*4f90*/  PLOP3.LUT P0, PT, PT, PT, UP2, 0x80, 0x8 ;  /* 0x000000000008781c */ /* 0x000ff60003f0f028 */
[----:B------:R-:W-:Y:S02]  /*4fa0*/  @!UPT UIADD3 URZ, UPT, UPT, URZ, URZ, URZ ;  /* 0x000000fffffff290 */ /* 0x000fe4000fffe0ff */
[----:B--2---:R-:W-:Y:S02]  /*4fb0*/  @P0 SHF.R.U32.HI R0, RZ, 0x10, R5 ;  /* 0x00000010ff000819 */ /* 0x004fe40000011605 */
[----:B------:R-:W-:Y:S02]  /*4fc0*/  @P0 MOV R2, R4 ;  /* 0x0000000400020202 */ /* 0x000fe40000000f00 */
[----:B------:R-:W-:Y:S01]  /*4fd0*/  @P0 R2UR UR4, R0 ;  /* 0x00000000000402ca */ /* 0x000fe200000e0000 */
[----:B------:R-:W-:Y:S01]  /*4fe0*/  VIADD R0, R3, 0x1e0 ;  /* 0x000001e003007836 */ /* 0x000fe20000000000 */
[----:B------:R-:W-:Y:S02]  /*4ff0*/  @P0 LOP3.LUT R4, R5, 0xffff, RZ, 0xc0, !PT ;  /* 0x0000ffff05040812 */ /* 0x000fe400078ec0ff */
[----:B------:R-:W-:Y:S02]  /*5000*/  @P0 R2UR UR6, R2 ;  /* 0x00000000020602ca */ /* 0x000fe400000e0000 */
[----:B------:R-:W-:Y:S02]  /*5010*/  PRMT R0, RZ, 0x654, R0 ;  /* 0x00000654ff007816 */ /* 0x000fe40000000000 */
[----:B------:R-:W-:Y:S02]  /*5020*/  @P0 R2UR UR5, R4 ;  /* 0x00000000040502ca */ /* 0x000fe400000e0000 */
[----:B------:R2:W-:Y:S03]  /*5030*/  SYNCS.ARRIVE.TRANS64.RED.A1T0 RZ, [R0+URZ], RZ ;  /* 0x000000ff00ff79a7 */ /* 0x0005e600081004ff */
[----:B------:R-:W-:Y:S04]  /*5040*/  @UP2 UMOV UR25, UR4 ;  /* 0x0000000400192c82 */ /* 0x000fe80008000000 */
[----:B------:R-:W-:Y:S04]  /*5050*/  @UP2 UMOV UR13, UR6 ;  /* 0x00000006000d2c82 */ /* 0x000fe80008000000 */
[----:B------:R-:W-:Y:S01]  /*5060*/  @UP2 UMOV UR7, UR5 ;  /* 0x0000000500072c82 */ /* 0x000fe20008000000 */
[----:B------:R-:W-:Y:S05]  /*5070*/  BRA.U !UP0, `(.L_x_100) ;  /* 0x0000000108c07547 */ /* 0x000fea000b800000 */
[----:B------:R-:W-:Y:S02]  /*5080*/  UIMAD.WIDE.U32 UR10, UR7, UR31, URZ ;  /* 0x0000001f070a72a5 */ /* 0x000fe4000f8e00ff */
[----:B------:R-:W-:Y:S02]  /*5090*/  UP2UR UR12, UPR, URZ, 0x4 ;  /* 0x00000004ff0c7883 */ /* 0x000fe40008000000 */
[----:B------:R-:W-:Y:S02]  /*50a0*/  UISETP.NE.AND UP2, UPT, UR30, 0x1, UPT ;  /* 0x000000011e00788c */ /* 0x000fe4000bf45270 */
[----:B------:R-:W-:Y:S02]  /*50b0*/  UIMAD.WIDE.U32 UR18, UR13, UR28, URZ ;  /* 0x0000001c0d1272a5 */ /* 0x000fe4000f8e00ff */
[----:B------:R-:W-:Y:S02]  /*50c0*/  USEL UR4, UR32, UR34, !UP2 ;  /* 0x0000002220047287 */ /* 0x000fe4000d000000 */
[----:B------:R-:W-:Y:S02]  /*50d0*/  UISETP.NE.AND UP0, UPT, UR16, 0x1, UPT ;  /* 0x000000011000788c */ /* 0x000fe4000bf05270 */
[----:B------:R-:W-:Y:S02]  /*50e0*/  UP2UR UR24, UPR, URZ, 0x2 ;  /* 0x00000002ff187883 */ /* 0x000fe40008000000 */
[----:B------:R-:W-:Y:S02]  /*50f0*/  UISETP.NE.AND UP1, UPT, UR42, 0x1, UPT ;  /* 0x000000012a00788c */ /* 0x000fe4000bf25270 */
[----:B-1----:R-:W-:Y:S02]  /*5100*/  UIMAD.WIDE.U32 UR20, UR4, UR14, URZ ;  /* 0x0000000e041472a5 */ /* 0x002fe4000f8e00ff */
[----:B------:R-:W-:Y:S01]  /*5110*/  USEL UR8, UR33, UR35, !UP0 ;  /* 0x0000002321087287 */ /* 0x000fe2000c000000 */
[----:B------:R-:W-:Y:S02]  /*5120*/  UMOV UR5, UR11 ;  /* 0x0000000b00057c82 */ /* 0x000fe40008000000 */
[----:B------:R-:W-:Y:S02]  /*5130*/  USHF.R.U32.HI UR6, URZ, UR38, UR5 ;  /* 0x00000026ff067299 */ /* 0x000fe40008011605 */
[----:B------:R-:W-:Y:S02]  /*5140*/  UIMAD.WIDE.U32 UR22, UR8, UR14, URZ ;  /* 0x0000000e081672a5 */ /* 0x000fe4000f8e00ff */
[----:B------:R-:W-:Y:S02]  /*5150*/  USEL UR6, UR7, UR6, !UP2 ;  /* 0x0000000607067287 */ /* 0x000fe4000d000000 */
[----:B------:R-:W-:Y:S02]  /*5160*/  UISETP.NE.AND UP2, UPT, UR12, URZ, UPT ;  /* 0x000000ff0c00728c */ /* 0x000fe4000bf45270 */
[----:B------:R-:W-:Y:S01]  /*5170*/  UIMAD.WIDE.U32 UR10, UR6, UR14, URZ ;  /* 0x0000000e060a72a5 */ /* 0x000fe2000f8e00ff */
[----:B------:R-:W-:Y:S02]  /*5180*/  UMOV UR5, UR19 ;  /* 0x0000001300057c82 */ /* 0x000fe40008000000 */
[----:B------:R-:W-:Y:S03]  /*5190*/  USHF.R.U32.HI UR9, URZ, UR29, UR5 ;  /* 0x0000001dff097299 */ /* 0x000fe60008011605 */
[----:B------:R-:W-:Y:S02]  /*51a0*/  UMOV UR5, UR21 ;  /* 0x0000001500057c82 */ /* 0x000fe40008000000 */
[----:B------:R-:W-:Y:S03]  /*51b0*/  @UP1 USHF.R.U32.HI UR4, URZ, UR15, UR5 ;  /* 0x0000000fff041299 */ /* 0x000fe60008011605 */
[----:B------:R-:W-:Y:S01]  /*51c0*/  UMOV UR5, UR23 ;  /* 0x0000001700057c82 */ /* 0x000fe20008000000 */
[----:B------:R-:W-:Y:S02]  /*51d0*/  UIMAD UR4, UR42, UR4, URZ ;  /* 0x000000042a0472a4 */ /* 0x000fe4000f8e02ff */
[----:B------:R-:W-:Y:S02]  /*51e0*/  @UP1 USHF.R.U32.HI UR8, URZ, UR15, UR5 ;  /* 0x0000000fff081299 */ /* 0x000fe40008011605 */
[----:B------:R-:W-:Y:S02]  /*51f0*/  USEL UR5, UR13, UR9, !UP0 ;  /* 0x000000090d057287 */ /* 0x000fe4000c000000 */
[----:B------:R-:W-:Y:S02]  /*5200*/  UIMAD UR9, UR42, UR8, URZ ;  /* 0x000000082a0972a4 */ /* 0x000fe4000f8e02ff */
[----:B------:R-:W-:Y:S03]  /*5210*/  UISETP.GE.AND UP0, UPT, UR6, UR4, UPT ;  /* 0x000000040600728c */ /* 0x000fe6000bf06270 */
[----:B------:R-:W-:Y:S01]  /*5220*/  UMOV UR4, UR11 ;  /* 0x0000000b00047c82 */ /* 0x000fe20008000000 */
[----:B------:R-:W-:Y:S02]  /*5230*/  UISETP.GE.OR UP0, UPT, UR5, UR9, UP0 ;  /* 0x000000090500728c */ /* 0x000fe40008706670 */
[----:B------:R-:W-:Y:S02]  /*5240*/  USHF.R.U32.HI UR4, URZ, UR15, UR4 ;  /* 0x0000000fff047299 */ /* 0x000fe40008011604 */
[----:B------:R-:W-:Y:S02]  /*5250*/  UIMAD.WIDE.U32 UR10, UR5, UR14, URZ ;  /* 0x0000000e050a72a5 */ /* 0x000fe4000f8e00ff */
[----:B------:R-:W-:Y:S04]  /*5260*/  USEL UR12, UR6, UR4, !UP1 ;  /* 0x00000004060c7287 */ /* 0x000fe8000c800000 */
[----:B------:R-:W-:Y:S01]  /*5270*/  UIADD3 UR9, UPT, UPT, -UR12, URZ, URZ ;  /* 0x000000ff0c097290 */ /* 0x000fe2000fffe1ff */
[----:B------:R-:W-:Y:S02]  /*5280*/  @!UP0 UMOV UR4, UR11 ;  /* 0x0000000b00048c82 */ /* 0x000fe40008000000 */
[----:B------:R-:W-:Y:S02]  /*5290*/  @!UP0 USHF.R.U32.HI UR4, URZ, UR15, UR4 ;  /* 0x0000000fff048299 */ /* 0x000fe40008011604 */
[----:B------:R-:W-:Y:S02]  /*52a0*/  UIMAD UR9, UR42, UR9, UR6 ;  /* 0x000000092a0972a4 */ /* 0x000fe4000f8e0206 */
[----:B------:R-:W-:Y:S02]  /*52b0*/  @!UP0 USEL UR4, UR5, UR4, !UP1 ;  /* 0x0000000405048287 */ /* 0x000fe4000c800000 */
[----:B------:R-:W-:Y:S02]  /*52c0*/  UISETP.NE.AND UP1, UPT, UR24, URZ, UPT ;  /* 0x000000ff1800728c */ /* 0x000fe4000bf25270 */
[----:B------:R-:W-:Y:S02]  /*52d0*/  @!UP0 UIMAD UR9, UR8, UR9, UR4 ;  /* 0x00000009080982a4 */ /* 0x000fe4000f8e0204 */
[----:B------:R-:W-:Y:S02]  /*52e0*/  @!UP0 UIADD3 UR10, UPT, UPT, UR12, -UR4, URZ ;  /* 0x800000040c0a8290 */ /* 0x000fe4000fffe0ff */
[----:B------:R-:W-:Y:S02]  /*52f0*/  UIADD3 UR4, UPT, UPT, -UR5, URZ, URZ ;  /* 0x000000ff05047290 */ /* 0x000fe4000fffe1ff */
[----:B------:R-:W-:Y:S02]  /*5300*/  UIADD3 UR8, UPT, UPT, -UR6, URZ, URZ ;  /* 0x000000ff06087290 */ /* 0x000fe4000fffe1ff */
[----:B------:R-:W-:Y:S02]  /*5310*/  @!UP0 UIMAD UR6, UR10, UR42, UR5 ;  /* 0x0000002a0a0682a4 */ /* 0x000fe4000f8e0205 */
[----:B------:R-:W-:Y:S02]  /*5320*/  UIMAD UR13, UR16, UR4, UR13 ;  /* 0x00000004100d72a4 */ /* 0x000fe4000f8e020d */
[----:B------:R-:W-:Y:S01]  /*5330*/  UIMAD UR7, UR30, UR8, UR7 ;  /* 0x000000081e0772a4 */ /* 0x000fe2000f8e0207 */
[----:B------:R-:W-:Y:S02]  /*5340*/  @!UP0 UMOV UR5, UR9 ;  /* 0x0000000900058c82 */ /* 0x000fe40008000000 */
[----:B------:R-:W-:Y:S02]  /*5350*/  UIMAD UR13, UR5, UR16, UR13 ;  /* 0x00000010050d72a4 */ /* 0x000fe4000f8e020d */
[----:B------:R-:W-:Y:S11]  /*5360*/  UIMAD UR7, UR6, UR30, UR7 ;  /* 0x0000001e060772a4 */ /* 0x000ff6000f8e0207 */
[----:B------:R-:W-:Y:S01]  /*5370*/  @!UPT UIADD3 URZ, UPT, UPT, URZ, URZ, URZ ;  /* 0x000000fffffff290 */ /* 0x000fe2000fffe0ff */
.L_x_100:
[----:B------:R-:W3:Y:S01]  /*5380*/  @!UP3 LDCU.128 UR20, c[0x0][0xb10] ;  /* 0x00016200ff14b7ac */ /* 0x000ee20008000c00 */
[----:B------:R-:W-:Y:S02]  /*5390*/  ISETP.NE.U32.AND P0, PT, RZ, UR26, PT ;  /* 0x0000001aff007c0c */ /* 0x000fe4000bf05070 */
[----:B------:R-:W-:Y:S02]  /*53a0*/  SHF.L.U32 R2, R11, 0x1f, RZ ;  /* 0x0000001f0b027819 */ /* 0x000fe400000006ff */
[----:B------:R-:W-:Y:S01]  /*53b0*/  ISETP.NE.AND.EX P0, PT, RZ, UR27, PT, P0 ;  /* 0x0000001bff007c0c */ /* 0x000fe2000bf05300 */
[----:B------:R-:W4:Y:S01]  /*53c0*/  @!UP3 LDCU UR5, c[0x0][0xb0c] ;  /* 0x00016180ff05b7ac */ /* 0x000f220008000800 */
[----:B---3--:R-:W-:Y:S07]  /*53d0*/  UIMAD.WIDE.U32 UR8, UR13, UR20, URZ ;  /* 0x000000140d0872a5 */ /* 0x008fee000f8e00ff */
[----:B------:R-:W-:Y:S01]  /*53e0*/  @!UP3 UMOV UR4, UR9 ;  /* 0x000000090004bc82 */ /* 0x000fe20008000000 */
[----:B----4-:R-:W-:Y:S02]  /*53f0*/  @!UP3 UISETP.NE.AND UP0, UPT, UR5, 0x1, UPT ;  /* 0x000000010500b88c */ /* 0x010fe4000bf05270 */
[----:B------:R-:W-:Y:S02]  /*5400*/  @!UP3 USHF.R.U32.HI UR4, URZ, UR21, UR4 ;  /* 0x00000015ff04b299 */ /* 0x000fe40008011604 */
[----:B------:R-:W-:Y:S02]  /*5410*/  UIMAD.WIDE.U32 UR8, UR7, UR23, URZ ;  /* 0x00000017070872a5 */ /* 0x000fe4000f8e00ff */
[----:B------:R-:W-:Y:S02]  /*5420*/  @!UP3 USEL UR10, UR13, UR4, !UP0 ;  /* 0x000000040d0ab287 */ /* 0x000fe4000c000000 */
[----:B------:R-:W-:Y:S03]  /*5430*/  @!UP3 UISETP.NE.AND UP0, UPT, UR22, 0x1, UPT ;  /* 0x000000011600b88c */ /* 0x000fe6000bf05270 */
[----:B------:R-:W-:Y:S02]  /*5440*/  @!UP3 UMOV UR6, UR9 ;  /* 0x000000090006bc82 */ /* 0x000fe40008000000 */
[----:B------:R-:W3:Y:S02]  /*5450*/  @!UP3 LDCU UR4, c[0x0][0xb20] ;  /* 0x00016400ff04b7ac */ /* 0x000ee40008000800 */
[----:B---3--:R-:W-:Y:S04]  /*5460*/  @!UP3 USHF.R.U32.HI UR6, URZ, UR4, UR6 ;  /* 0x00000004ff06b299 */ /* 0x008fe80008011606 */
[----:B------:R-:W-:Y:S04]  /*5470*/  @!UP3 USEL UR6, UR7, UR6, !UP0 ;  /* 0x000000060706b287 */ /* 0x000fe8000c000000 */
[----:B------:R-:W-:Y:S02]  /*5480*/  @!UP3 UIADD3 UR4, UPT, UPT, -UR10, UR6, URZ ;  /* 0x000000060a04b290 */ /* 0x000fe4000fffe1ff */
[----:B------:R-:W-:Y:S02]  /*5490*/  @!UP3 UIADD3 UR6, UPT, UPT, UR10, -UR6, URZ ;  /* 0x800000060a06b290 */ /* 0x000fe4000fffe0ff */
[----:B------:R-:W-:Y:S02]  /*54a0*/  @!UP3 UIMAD UR13, UR4, UR5, UR13 ;  /* 0x00000005040db2a4 */ /* 0x000fe4000f8e020d */
[----:B------:R-:W-:Y:S01]  /*54b0*/  @!UP3 UIMAD UR7, UR6, UR22, UR7 ;  /* 0x000000160607b2a4 */ /* 0x000fe2000f8e0207 */
[----:B------:R-:W-:Y:S11]  /*54c0*/  BRA.U UP4, `(.L_x_101) ;  /* 0x0000000104107547 */ /* 0x000ff6000b800000 */
[----:B------:R-:W-:Y:S04]  /*54d0*/  MOV R3, UR37 ;  /* 0x0000002500037c02 */ /* 0x000fe80008000f00 */
[----:B------:R-:W-:Y:S04]  /*54e0*/  SHF.L.U32 R3, R3, 0x1f, RZ ;  /* 0x0000001f03037819 */ /* 0x000fe800000006ff */
[----:B------:R-:W3:Y:S02]  /*54f0*/  SYNCS.PHASECHK.TRANS64.TRYWAIT P1, [UR17+0x1c8], R3 ;  /* 0x0001c803ff0075a7 */ /* 0x000ee40008021111 */
[----:B---3--:R-:W-:Y:S05]  /*5500*/  @!P1 BRA `(.L_x_102) ;  /* 0x0000003000809947 */ /* 0x008fea0003800000 */
.L_x_101:
[----:B------:R-:W-:Y:S05]  /*5510*/  BRA.U !UP6, `(.L_x_103) ;  /* 0x000000010e387547 */ /* 0x000fea000b800000 */
[----:B------:R-:W-:Y:S01]  /*5520*/  UPLOP3.LUT UP1, UPT, UPT, UPT, UP5, 0x80, 0x8 ;  /* 0x000000000008789c */ /* 0x000fe20003f2f050 */
[----:B--2---:R-:W-:Y:S01]  /*5530*/  HFMA2 R0, -RZ, RZ, 0, 5.9604644775390625e-08 ;  /* 0x00000001ff007431 */ /* 0x004fe200000001ff */
[----:B------:R-:W2:Y:S01]  /*5540*/  LDCU.64 UR8, c[0x0][0x358] ;  /* 0x00006b00ff0877ac */ /* 0x000ea20008000a00 */
[----:B------:R-:W-:Y:S03]  /*5550*/  IMAD.MOV.U32 R80, RZ, RZ, 0x1 ;  /* 0x00000001ff507424 */ /* 0x000fe600078e00ff */
[----:B------:R-:W-:Y:S05]  /*5560*/  PLOP3.LUT P1, PT, PT, PT, UP1, 0x80, 0x8 ;  /* 0x000000000008781c */ /* 0x000fea0003f2f018 */
[----:B------:R-:W3:Y:S01]  /*5570*/  @UP1 LDCU.64 UR4, c[0x0][0x888] ;  /* 0x00011100ff0417ac */ /* 0x000ee20008000a00 */
[----:B------:R-:W-:Y:S07]  /*5580*/  @UP1 UIMAD UR6, UR36, UR26, URZ ;  /* 0x0000001a240612a4 */ /* 0x000fee000f8e02ff */
[----:B------:R-:W-:Y:S01]  /*5590*/  @!P1 PRMT R80, R0, 0x7610, R80 ;  /* 0x0000761000509816 */ /* 0x000fe20000000050 */
[----:B---3--:R-:W-:Y:S06]  /*55a0*/  @UP1 UIMAD.WIDE UR4, UR6, 0x4, UR4 ;  /* 0x00000004060418a5 */ /* 0x008fec000f8e0204 */
[----:B------:R-:W-:Y:S01]  /*55b0*/  IMAD.U32 R4, RZ, RZ, UR4 ;  /* 0x00000004ff047e24 */ /* 0x000fe2000f8e00ff */
[----:B------:R-:W-:Y:S04]  /*55c0*/  MOV R5, UR5 ;  /* 0x0000000500057c02 */ /* 0x000fe80008000f00 */
[----:B------:R-:W3:Y:S01]  /*55d0*/  @!UP1 LDCU UR4, c[0x0][0x880] ;  /* 0x00011000ff0497ac */ /* 0x000ee20008000800 */
[----:B--2--5:R4:W5:Y:S02]  /*55e0*/  @P1 LDG.E R39, desc[UR8][R4.64] ;  /* 0x0000000804271981 */ /* 0x024964000c1e1900 */
[----:B---34-:R-:W-:Y:S07]  /*55f0*/  @!P1 IMAD.U32 R39, RZ, RZ, UR4 ;  /* 0x00000004ff279e24 */ /* 0x018fee000f8e00ff */
.L_x_103:
[----:B-----5:R-:W-:Y:S01]  /*5600*/  @!P0 ISETP.EQ.AND P2, PT, R39, RZ, PT ;  /* 0x000000ff2700820c */ /* 0x020fe20003f42270 */
[----:B------:R-:W-:Y:S01]  /*5610*/  @!UPT UIADD3 URZ, UPT, UPT, URZ, URZ, URZ ;  /* 0x000000fffffff290 */ /* 0x000fe2000fffe0ff */
[----:B------:R-:W-:Y:S11]  /*5620*/  @!P0 BRA `(.L_x_104) ;  /* 0x0000000000148947 */ /* 0x000ff60003800000 */
[----:B------:R-:W-:Y:S02]  /*5630*/  LOP3.LUT P0, RZ, R80, 0xff, RZ, 0xc0, !PT ;  /* 0x000000ff50ff7812 */ /* 0x000fe4000780c0ff */
[----:B------:R-:W-:Y:S04]  /*5640*/  PLOP3.LUT P2, PT, PT, PT, UP1, 0x80, 0x8 ;  /* 0x000000000008781c */ /* 0x000fe80003f4f018 */
[----:B------:R-:W-:Y:S07]  /*5650*/  PLOP3.LUT P2, PT, P2, PT, PT, 0x8, 0x80 ;  /* 0x000000000080781c */ /* 0x000fee000174e170 */
[----:B------:R-:W-:Y:S11]  /*5660*/  @P0 ISETP.EQ.AND P2, PT, R39, RZ, PT ;  /* 0x000000ff2700020c */ /* 0x000ff60003f42270 */
[----:B------:R-:W-:Y:S02]  /*5670*/  @!UPT UIADD3 URZ, UPT, UPT, URZ, URZ, URZ ;  /* 0x000000fffffff290 */ /* 0x000fe4000fffe0ff */
.L_x_104:
[----:B------:R-:W3:Y:S01]  /*5680*/  SYNCS.PHASECHK.TRANS64.TRYWAIT P0, [UR17+0x1b8], R2 ;  /* 0x0001b802ff0075a7 */ /* 0x000ee20008001111 */
[----:B------:R-:W-:Y:S02]  /*5690*/  ELECT P1, URZ, PT ;  /* 0x0000000000ff782f */ /* 0x000fe40003820000 */
[----:B------:R-:W-:Y:S01]  /*56a0*/  IADD3 R10, PT, PT, R10, 0x1, RZ ;  /* 0x000000010a0a7810 */ /* 0x000fe20007ffe0ff */
[----:B---3--:R-:W-:Y:S10]  /*56b0*/  @!P0 BRA `(.L_x_105) ;  /* 0x00000030002c8947 */ /* 0x008ff40003800000 */
.L_x_202:
[----:B------:R-:W-:Y:S01]  /*56c0*/  PLOP3.LUT P1, PT, P2, P1, PT, 0xf2, 0x2f ;  /* 0x00000000002f781c */ /* 0x000fe20001723e72 */
[----:B------:R-:W-:Y:S01]  /*56d0*/  UMOV UR18, 0x0 ;  /* 0x0000000000127882 */ /* 0x000fe20000000000 */
[----:B------:R-:W-:Y:S01]  /*56e0*/  UMOV UR19, 0x10000000 ;  /* 0x1000000000137882 */ /* 0x000fe20000000000 */
[----:B------:R-:W-:Y:S01]  /*56f0*/  UMOV UR12, UR36 ;  /* 0x00000024000c7c82 */ /* 0x000fe20008000000 */
[----:B------:R-:W-:Y:S01]  /*5700*/  LOP3.LUT R11, R11, 0x1, RZ, 0x3c, !PT ;  /* 0x000000010b0b7812 */ /* 0x000fe200078e3cff */
[----:B------:R-:W-:Y:S01]  /*5710*/  UMOV UR36, UR25 ;  /* 0x0000001900247c82 */ /* 0x000fe20008000000 */
[----:B------:R-:W-:Y:S07]  /*5720*/  UPLOP3.LUT UP4, UPT, UPT, UPT, UPT, 0x80, 0x8 ;  /* 0x000000000008789c */ /* 0x000fee0003f8f070 */
[----:B--2---:R-:W-:Y:S01]  /*5730*/  @!P1 IADD3 R2, P0, PT, R12, 0x580, RZ ;  /* 0x000005800c029810 */ /* 0x004fe20007f1e0ff */
[----:B------:R-:W-:Y:S03]  /*5740*/  VOTEU.ALL UP0, P1 ;  /* 0x0000000000ff7886 */ /* 0x000fe60000800000 */
[----:B------:R-:W-:Y:S01]  /*5750*/  @!P1 R2UR UR5, R2 ;  /* 0x00000000020592ca */ /* 0x000fe200000e0000 */
[----:B------:R-:W-:Y:S01]  /*5760*/  @!P1 IMAD.X R0, RZ, RZ, R13, P0 ;  /* 0x000000ffff009224 */ /* 0x000fe200000e060d */
[----:B------:R-:W-:Y:S01]  /*5770*/  @!UP0 USHF.L.U32 UR10, UR45, 0x6, URZ ;  /* 0x000000062d0a8899 */ /* 0x000fe200080006ff */
[----:B------:R-:W-:Y:S01]  /*5780*/  ISETP.NE.AND P0, PT, R10, 0x2, PT ;  /* 0x000000020a00780c */ /* 0x000fe20003f05270 */
[----:B------:R-:W-:Y:S02]  /*5790*/  @!UP0 USHF.L.U32 UR11, UR46, 0x6, URZ ;  /* 0x000000062e0b8899 */ /* 0x000fe400080006ff */
[----:B------:R-:W-:Y:S01]  /*57a0*/  @!P1 R2UR UR4, R0 ;  /* 0x00000000000492ca */ /* 0x000fe200000e0000 */
[----:B------:R-:W-:Y:S01]  /*57b0*/  @!UP0 UIADD3 UR8, UPT, UPT, UR17, 0x400, URZ ;  /* 0x0000040011088890 */ /* 0x000fe2000fffe0ff */
[----:B------:R-:W-:Y:S01]  /*57c0*/  SEL R0, RZ, 0x1, P0 ;  /* 0x00000001ff007807 */ /* 0x000fe20000000000 */
[----:B------:R-:W-:Y:S01]  /*57d0*/  @!UP0 UIADD3 UR9, UPT, UPT, UR17, 0x1b0, URZ ;  /* 0x000001b011098890 */ /* 0x000fe2000fffe0ff */
[----:B------:R-:W-:Y:S01]  /*57e0*/  SEL R10, R10, RZ, P0 ;  /* 0x000000ff0a0a7207 */ /* 0x000fe20000000000 */
[----:B------:R-:W-:Y:S01]  /*57f0*/  VOTEU.ALL UP0, P1 ;  /* 0x0000000000ff7886 */ /* 0x000fe20000800000 */
[----:B------:R-:W-:Y:S01]  /*5800*/  LOP3.LUT R9, R9, R0, RZ, 0x3c, !PT ;  /* 0x0000000009097212 */ /* 0x000fe200078e3cff */
[----:B------:R-:W-:Y:S01]  /*5810*/  IMAD.U32 R2, RZ, RZ, UR5 ;  /* 0x00000005ff027e24 */ /* 0x000fe2000f8e00ff */
[----:B------:R-:W-:Y:S02]  /*5820*/  UIADD3 UR45, UPT, UPT, UR7, UR57, URZ ;  /* 0x00000039072d7290 */ /* 0x000fe4000fffe0ff */
[----:B------:R-:W-:Y:S03]  /*5830*/  UIADD3 UR46, UPT, UPT, UR13, UR60, URZ ;  /* 0x0000003c0d2e7290 */ /* 0x000fe6000fffe0ff */
[----:B------:R-:W-:Y:S01]  /*5840*/  IMAD.U32 R3, RZ, RZ, UR4 ;  /* 0x00000004ff037e24 */ /* 0x000fe2000f8e00ff */
[----:B------:R-:W-:Y:S04]  /*5850*/  @!P1 R2UR UR4, R2 ;  /* 0x00000000020492ca */ /* 0x000fe800000e0000 */
[----:B------:R-:W-:Y:S11]  /*5860*/  @!P1 R2UR UR5, R3 ;  /* 0x00000000030592ca */ /* 0x000ff600000e0000 */
[----:B------:R-:W-:Y:S02]  /*5870*/  @!UPT UIADD3 URZ, UPT, UPT, URZ, URZ, URZ ;  /* 0x000000fffffff290 */ /* 0x000fe4000fffe0ff */
[----:B------:R2:W-:Y:S01]  /*5880*/  @!UP0 UTMALDG.3D [UR8], [UR4], desc[UR18] ;  /* 0x00001208040085b4 */ /* 0x0005e20008011000 */
[----:B------:R2:W-:Y:S01]  /*5890*/  @!P1 SYNCS.ARRIVE.TRANS64.RED.A0TR RZ, [UR17+0x1b0], R8 ;  /* 0x0001b008ffff99a7 */ /* 0x0005e20008300411 */
[----:B------:R-:W-:Y:S01]  /*58a0*/  SYNCS.ARRIVE.TRANS64.RED.A1T0 RZ, [UR48], RZ ;  /* 0x000000ffffff79a7 */ /* 0x000fe20008100430 */
[----:B------:R-:W-:Y:S05]  /*58b0*/  BRA.U UP2, `(.L_x_106) ;  /* 0xfffffff502747547 */ /* 0x000fea000b83ffff */
[----:B------:R-:W-:Y:S07]  /*58c0*/  MOV R0, UR17 ;  /* 0x0000001100007c02 */ /* 0x000fee0008000f00 */
.L_x_107:
[----:B---3--:R-:W-:-:S04]  /*58d0*/  SHF.L.U32 R2, R11, 0x1f, RZ ;  /* 0x0000001f0b027819 */ /* 0x008fc800000006ff */
[----:B------:R3:W4:Y:S03]  /*58e0*/  SYNCS.PHASECHK.TRANS64.TRYWAIT P0, [R0+URZ+0x1b8], R2 ;  /* 0x0001b802000075a7 */ /* 0x00072600080011ff */
[----:B----4-:R-:W-:Y:S05]  /*58f0*/  @!P0 NANOSLEEP.SYNCS 0x989680 ;  /* 0x009896800000895d */ /* 0x010fea0003900000 */
[----:B------:R-:W4:Y:S02]  /*5900*/  @!P0 SYNCS.PHASECHK.TRANS64 P0, [R0+URZ+0x1b8], R2 ;  /* 0x0001b802000085a7 */ /* 0x000f2400080010ff */
[----:B-12-4-:R-:W-:Y:S05]  /*5910*/  @P0 EXIT ;  /* 0x000000000000094d */ /* 0x016fea0003800000 */
[----:B------:R-:W-:Y:S05]  /*5920*/  BRA `(.L_x_107) ;  /* 0xfffffffc00e87947 */ /* 0x000fea000383ffff */
.L_x_98:
[----:B------:R-:W-:-:S06]  /*5930*/  UISETP.GE.AND UP0, UPT, UR18, 0x4, UPT ;  /* 0x000000041200788c */ /* 0x000fcc000bf06270 */
[----:B------:R-:W-:-:S13]  /*5940*/  PLOP3.LUT P0, PT, PT, PT, UP0, 0x80, 0x8 ;  /* 0x000000000008781c */ /* 0x000fda0003f0f008 */
[----:B-1----:R-:W-:Y:S05]  /*5950*/  @!P0 EXIT ;  /* 0x000000000000894d */ /* 0x002fea0003800000 */
[----:B------:R-:W-:Y:S01]  /*5960*/  BAR.SYNC.DEFER_BLOCKING 0x6, 0xa0 ;  /* 0x0182800000007b1d */ /* 0x000fe20000010000 */
[C---:B------:R-:W-:Y:S01]  /*5970*/  IMAD.SHL.U32 R7, R69.reuse, 0x40, RZ ;  /* 0x0000004045077824 */ /* 0x040fe200078e00ff */
[----:B------:R-:W-:Y:S01]  /*5980*/  CS2R R84, SRZ ;  /* 0x0000000000547805 */ /* 0x000fe2000001ff00 */
[C---:B------:R-:W-:Y:S01]  /*5990*/  IMAD.SHL.U32 R4, R69.reuse, 0x20, RZ ;  /* 0x0000002045047824 */ /* 0x040fe200078e00ff */
[----:B------:R-:W-:Y:S01]  /*59a0*/  CS2R R82, SRZ ;  /* 0x0000000000527805 */ /* 0x000fe2000001ff00 */
[----:B------:R-:W-:Y:S01]  /*59b0*/  IMAD.SHL.U32 R5, R69, 0x8, RZ ;  /* 0x0000000845057824 */ /* 0x000fe200078e00ff */
[----:B------:R-:W-:Y:S01]  /*59c0*/  UMOV UR44, 0x400 ;  /* 0x00000400002c7882 */ /* 0x000fe20000000000 */
[----:B------:R-:W-:Y:S01]  /*59d0*/  LOP3.LUT R6, R7, 0x180, RZ, 0xc0, !PT ;  /* 0x0000018007067812 */ /* 0x000fe200078ec0ff */
[----:B------:R-:W-:Y:S01]  /*59e0*/  ULEA UR44, UR48, UR44, 0x18 ;  /* 0x0000002c302c7291 */ /* 0x000fe2000f8ec0ff */
[----:B------:R-:W-:Y:S01]  /*59f0*/  LOP3.LUT R4, R4, 0xc00, RZ, 0xc0, !PT ;  /* 0x00000c0004047812 */ /* 0x000fe200078ec0ff */
[----:B------:R-:W1:Y:S01]  /*5a00*/  LDC.64 R74, c[0x0][0x888] ;  /* 0x00022200ff4a7b82 */ /* 0x000e620000000a00 */
[----:B------:R-:W-:Y:S01]  /*5a10*/  LOP3.LUT R5, R6, 0x30, R5, 0xf8, !PT ;  /* 0x0000003006057812 */ /* 0x000fe200078ef805 */
[C---:B------:R-:W-:Y:S01]  /*5a20*/  IMAD.SHL.U32 R6, R69.reuse, 0x2, RZ ;  /* 0x0000000245067824 */ /* 0x040fe200078e00ff */
[--C-:B------:R-:W-:Y:S01]  /*5a30*/  LOP3.LUT R4, R4, 0x40, R7.reuse, 0xf8, !PT ;  /* 0x0000004004047812 */ /* 0x100fe200078ef807 */
[C---:B------:R-:W-:Y:S01]  /*5a40*/  IMAD.U32 R37, R69.reuse, 0x10000, RZ ;  /* 0x0001000045257824 */ /* 0x040fe200078e00ff */
[----:B------:R-:W-:Y:S01]  /*5a50*/  UIADD3 UR4, UPT, UPT, UR44, 0x1400, URZ ;  /* 0x000014002c047890 */ /* 0x000fe2000fffe0ff */
[----:B------:R-:W-:Y:S01]  /*5a60*/  IMAD.SHL.U32 R78, R69, 0x10, RZ ;  /* 0x00000010454e7824 */ /* 0x000fe200078e00ff */
[----:B------:R-:W-:Y:S01]  /*5a70*/  LOP3.LUT R5, R5, 0x20, R6, 0x78, !PT ;  /* 0x0000002005057812 */ /* 0x000fe200078e7806 */
[----:B------:R-:W2:Y:S01]  /*5a80*/  LDC.64 R76, c[0x0][0x890] ;  /* 0x00022400ff4c7b82 */ /* 0x000ea20000000a00 */
[----:B------:R-:W-:Y:S01]  /*5a90*/  LOP3.LUT R4, R4, 0x200, R7, 0xf8, !PT ;  /* 0x0000020004047812 */ /* 0x000fe200078ef807 */
[----:B------:R-:W-:Y:S01]  /*5aa0*/  IMAD.MOV.U32 R36, RZ, RZ, RZ ;  /* 0x000000ffff247224 */ /* 0x000fe200078e00ff */
[----:B------:R-:W-:Y:S01]  /*5ab0*/  LOP3.LUT R37, R37, 0x600000, RZ, 0xc0, !PT ;  /* 0x0060000025257812 */ /* 0x000fe200078ec0ff */
[----:B------:R-:W-:Y:S01]  /*5ac0*/  IMAD.U32 R86, RZ, RZ, UR4 ;  /* 0x00000004ff567e24 */ /* 0x000fe2000f8e00ff */
[----:B------:R-:W-:Y:S01]  /*5ad0*/  LOP3.LUT R79, R4, R5, RZ, 0xfc, !PT ;  /* 0x00000005044f7212 */ /* 0x000fe200078efcff */
[----:B------:R-:W3:Y:S01]  /*5ae0*/  LDS R0, [UR44+0x280] ;  /* 0x0002802cff007984 */ /* 0x000ee20008000800 */
[----:B------:R-:W-:Y:S01]  /*5af0*/  LOP3.LUT R78, R78, 0x20, RZ, 0xc0, !PT ;  /* 0x000000204e4e7812 */ /* 0x000fe200078ec0ff */
[----:B------:R-:W4:Y:S01]  /*5b00*/  LDC.64 R72, c[0x0][0x8b0] ;  /* 0x00022c00ff487b82 */ /* 0x000f220000000a00 */
[----:B------:R-:W1:Y:S01]  /*5b10*/  LDCU UR50, c[0x0][0x370] ;  /* 0x00006e00ff3277ac */ /* 0x000e620008000800 */
[----:B------:R-:W-:Y:S01]  /*5b20*/  VIADD R4, R79, UR44 ;  /* 0x0000002c4f047c36 */ /* 0x000fe20008000000 */
[----:B------:R-:W1:Y:S04]  /*5b30*/  LDCU.64 UR62, c[0x0][0x348] ;  /* 0x00006900ff3e77ac */ /* 0x000e680008000a00 */
[----:B------:R-:W-:Y:S01]  /*5b40*/  IADD3 R78, PT, PT, -R78, 0x400, R4 ;  /* 0x000004004e4e7810 */ /* 0x000fe20007ffe104 */
[----:B------:R-:W1:Y:S01]  /*5b50*/  LDC.64 R70, c[0x0][0x8a8] ;  /* 0x00022a00ff467b82 */ /* 0x000e620000000a00 */
[----:B------:R-:W1:Y:S01]  /*5b60*/  LDCU UR43, c[0x0][0xb0c] ;  /* 0x00016180ff2b77ac */ /* 0x000e620008000800 */
[----:B------:R-:W1:Y:S01]  /*5b70*/  LDCU UR39, c[0x0][0xb30] ;  /* 0x00016600ff2777ac */ /* 0x000e620008000800 */
[----:B------:R-:W1:Y:S01]  /*5b80*/  LDCU.64 UR58, c[0x0][0x888] ;  /* 0x00011100ff3a77ac */ /* 0x000e620008000a00 */
[----:B------:R-:W1:Y:S01]  /*5b90*/  LDCU.64 UR40, c[0x0][0xb28] ;  /* 0x00016500ff2877ac */ /* 0x000e620008000a00 */
[----:B------:R-:W1:Y:S01]  /*5ba0*/  LDCU.128 UR52, c[0x0][0xb10] ;  /* 0x00016200ff3477ac */ /* 0x000e620008000c00 */
[----:B------:R-:W1:Y:S01]  /*5bb0*/  LDCU UR49, c[0x0][0x374] ;  /* 0x00006e80ff3177ac */ /* 0x000e620008000800 */
[----:B------:R-:W-:Y:S01]  /*5bc0*/  UIADD3 UR56, UPT, UPT, UR44, 0x400, URZ ;  /* 0x000004002c387890 */ /* 0x000fe2000fffe0ff */
[----:B---3--:R-:W-:-:S11]  /*5bd0*/  IMAD.IADD R37, R0, 0x1, R37 ;  /* 0x0000000100257824 */ /* 0x008fd600078e0225 */
.L_x_125:
[----:B------:R-:W-:Y:S02]  /*5be0*/  LEA R3, R82, UR44, 0x3 ;  /* 0x0000002c52037c11 */ /* 0x000fe4000f8e18ff */
[----:B------:R-:W-:Y:S02]  /*5bf0*/  SHF.L.U32 R0, R84, 0x1f, RZ ;  /* 0x0000001f54007819 */ /* 0x000fe400000006ff */
[----:B-1----:R-:W-:Y:S02]  /*5c00*/  LEA R4, R82, UR44, 0x4 ;  /* 0x0000002c52047c11 */ /* 0x002fe4000f8e20ff */
[----:B------:R-:W3:Y:S02]  /*5c10*/  SYNCS.PHASECHK.TRANS64.TRYWAIT P0, [R3+URZ+0x1d0], R0 ;  /* 0x0001d000030075a7 */ /* 0x000ee400080011ff */
[----:B--23--:R-:W-:Y:S05]  /*5c20*/  @!P0 BRA `(.L_x_108) ;  /* 0x0000002800e88947 */ /* 0x00cfea0003800000 */
.L_x_203:
[----:B------:R-:W1:Y:S01]  /*5c30*/  LDS.128 R4, [R4+0x260] ;  /* 0x0002600004047984 */ /* 0x000e620000000c00 */
[----:B------:R-:W-:Y:S01]  /*5c40*/  UISETP.GE.AND UP0, UPT, UR42, 0x1, UPT ;  /* 0x000000012a00788c */ /* 0x000fe2000bf06270 */
[----:B------:R-:W-:Y:S01]  /*5c50*/  @!PT LDS RZ, [RZ] ;  /* 0x00000000fffff984 */ /* 0x000fe20000000800 */
[----:B------:R-:W-:Y:S01]  /*5c60*/  @!PT LDS RZ, [RZ] ;  /* 0x00000000fffff984 */ /* 0x000fe20000000800 */
[----:B------:R-:W-:Y:S01]  /*5c70*/  @!PT LDS RZ, [RZ] ;  /* 0x00000000fffff984 */ /* 0x000fe20000000800 */
[----:B------:R-:W-:Y:S01]  /*5c80*/  @!PT LDS RZ, [RZ] ;  /* 0x00000000fffff984 */ /* 0x000fe20000000800 */
[----:B------:R2:W-:Y:S06]  /*5c90*/  MEMBAR.ALL.CTA ;  /* 0x0000000000007992 */ /* 0x0005ec0000008000 */
[----:B--2---:R-:W2:Y:S01]  /*5ca0*/  FENCE.VIEW.ASYNC.S ;  /* 0x00000000000073c6 */ /* 0x004ea20000000000 */
[----:B-1----:R-:W-:Y:S11]  /*5cb0*/  LOP3.LUT P0, RZ, R6, 0x1, RZ, 0xc0, !PT ;  /* 0x0000000106ff7812 */ /* 0x002ff6000780c0ff */
[----:B------:R-:W-:Y:S02]  /*5cc0*/  @!UPT UIADD3 URZ, UPT, UPT, URZ, URZ, URZ ;  /* 0x000000fffffff290 */ /* 0x000fe4000fffe0ff */
[----:B--2---:R-:W-:Y:S01]  /*5cd0*/  VOTEU.ANY UP1, P0 ;  /* 0x0000000000ff7886 */ /* 0x004fe20000020100 */
[----:B------:R-:W-:Y:S01]  /*5ce0*/  PLOP3.LUT P0, PT, PT, PT, UP1, 0x80, 0x8 ;  /* 0x000000000008781c */ /* 0x000fe20003f0f018 */
[----:B------:R-:W-:Y:S11]  /*5cf0*/  UP2UR UR47, UPR, URZ, 0x2 ;  /* 0x00000002ff2f7883 */ /* 0x000ff60008000000 */
[----:B------:R-:W-:Y:S01]  /*5d00*/  @!UPT UIADD3 URZ, UPT, UPT, URZ, URZ, URZ ;  /* 0x000000fffffff290 */ /* 0x000fe2000fffe0ff */
[----:B---3--:R-:W-:Y:S02]  /*5d10*/  @P0 SHF.R.U32.HI R0, RZ, 0x10, R5 ;  /* 0x00000010ff000819 */ /* 0x008fe40000011605 */
        /* <DEDUP_REMOVED lines=12> */
[----:B------:R-:W2:Y:S01]  /*5de0*/  LDCU UR12, c[0x0][0xb20] ;  /* 0x00016400ff0c77ac */ /* 0x000ea20008000800 */
[----:B------:R-:W-:Y:S02]  /*5df0*/  UIMAD.WIDE.U32 UR4, UR49, UR55, URZ ;  /* 0x00000037310472a5 */ /* 0x000fe4000f8e00ff */
[----:B------:R-:W-:Y:S02]  /*5e00*/  UIMAD.WIDE.U32 UR6, UR50, UR52, URZ ;  /* 0x00000034320672a5 */ /* 0x000fe4000f8e00ff */
[----:B------:R-:W-:Y:S02]  /*5e10*/  UISETP.NE.AND UP0, UPT, UR54, 0x1, UPT ;  /* 0x000000013600788c */ /* 0x000fe4000bf05270 */
[----:B------:R-:W-:Y:S02]  /*5e20*/  UIMAD.WIDE.U32 UR8, UR37, UR55, URZ ;  /* 0x00000037250872a5 */ /* 0x000fe4000f8e00ff */
[----:B------:R-:W-:Y:S02]  /*5e30*/  UIMAD.WIDE.U32 UR10, UR38, UR52, URZ ;  /* 0x00000034260a72a5 */ /* 0x000fe4000f8e00ff */
[----:B------:R-:W-:Y:S02]  /*5e40*/  UISETP.NE.AND UP1, UPT, UR43, 0x1, UPT ;  /* 0x000000012b00788c */ /* 0x000fe4000bf25270 */
[----:B------:R-:W-:Y:S01]  /*5e50*/  UISETP.NE.AND UP2, UPT, UR42, 0x1, UPT ;  /* 0x000000012a00788c */ /* 0x000fe2000bf45270 */
[----:B------:R-:W-:Y:S02]  /*5e60*/  UMOV UR4, UR5 ;  /* 0x0000000500047c82 */ /* 0x000fe40008000000 */
[----:B--2---:R-:W-:Y:S03]  /*5e70*/  USHF.R.U32.HI UR5, URZ, UR12, UR4 ;  /* 0x0000000cff057299 */ /* 0x004fe60008011604 */
[----:B------:R-:W-:Y:S02]  /*5e80*/  UMOV UR4, UR7 ;  /* 0x0000000700047c82 */ /* 0x000fe40008000000 */
[----:B------:R-:W-:Y:S02]  /*5e90*/  USHF.R.U32.HI UR7, URZ, UR53, UR4 ;  /* 0x00000035ff077299 */ /* 0x000fe40008011604 */
[----:B------:R-:W-:Y:S02]  /*5ea0*/  USEL UR4, UR49, UR5, !UP0 ;  /* 0x0000000531047287 */ /* 0x000fe4000c000000 */
[----:B------:R-:W-:Y:S01]  /*5eb0*/  USEL UR7, UR50, UR7, !UP1 ;  /* 0x0000000732077287 */ /* 0x000fe2000c800000 */
[----:B------:R-:W-:Y:S01]  /*5ec0*/  UMOV UR5, UR9 ;  /* 0x0000000900057c82 */ /* 0x000fe20008000000 */
[----:B------:R-:W-:Y:S02]  /*5ed0*/  UIMAD.WIDE.U32 UR8, UR4, UR40, URZ ;  /* 0x00000028040872a5 */ /* 0x000fe4000f8e00ff */
[----:B------:R-:W-:Y:S03]  /*5ee0*/  USHF.R.U32.HI UR6, URZ, UR12, UR5 ;  /* 0x0000000cff067299 */ /* 0x000fe60008011605 */
[----:B------:R-:W-:Y:S01]  /*5ef0*/  UMOV UR5, UR11 ;  /* 0x0000000b00057c82 */ /* 0x000fe20008000000 */
[----:B------:R-:W-:Y:S02]  /*5f00*/  UIMAD.WIDE.U32 UR10, UR7, UR40, URZ ;  /* 0x00000028070a72a5 */ /* 0x000fe4000f8e00ff */
[----:B------:R-:W-:Y:S02]  /*5f10*/  USHF.R.U32.HI UR12, URZ, UR53, UR5 ;  /* 0x00000035ff0c7299 */ /* 0x000fe40008011605 */
[----:B------:R-:W-:Y:S01]  /*5f20*/  USEL UR6, UR37, UR6, !UP0 ;  /* 0x0000000625067287 */ /* 0x000fe2000c000000 */
[----:B------:R-:W-:Y:S02]  /*5f30*/  UMOV UR5, UR9 ;  /* 0x0000000900057c82 */ /* 0x000fe40008000000 */
[----:B------:R-:W-:Y:S01]  /*5f40*/  UMOV UR10, UR11 ;  /* 0x0000000b000a7c82 */ /* 0x000fe20008000000 */
[----:B------:R-:W-:Y:S02]  /*5f50*/  @UP2 USHF.R.U32.HI UR4, URZ, UR41, UR5 ;  /* 0x00000029ff042299 */ /* 0x000fe40008011605 */
[----:B------:R-:W-:Y:S02]  /*5f60*/  @UP2 USHF.R.U32.HI UR7, URZ, UR41, UR10 ;  /* 0x00000029ff072299 */ /* 0x000fe4000801160a */
[----:B------:R-:W-:Y:S02]  /*5f70*/  UIMAD UR4, UR42, UR4, URZ ;  /* 0x000000042a0472a4 */ /* 0x000fe4000f8e02ff */
[----:B------:R-:W-:Y:S02]  /*5f80*/  UIMAD.WIDE.U32 UR10, UR6, UR40, URZ ;  /* 0x00000028060a72a5 */ /* 0x000fe4000f8e00ff */
[----:B------:R-:W-:Y:S02]  /*5f90*/  USEL UR5, UR38, UR12, !UP1 ;  /* 0x0000000c26057287 */ /* 0x000fe4000c800000 */
[----:B------:R-:W-:Y:S02]  /*5fa0*/  UIMAD UR8, UR42, UR7, URZ ;  /* 0x000000072a0872a4 */ /* 0x000fe4000f8e02ff */
[----:B------:R-:W-:Y:S03]  /*5fb0*/  UISETP.GE.AND UP0, UPT, UR6, UR4, UPT ;  /* 0x000000040600728c */ /* 0x000fe6000bf06270 */
[----:B------:R-:W-:Y:S01]  /*5fc0*/  UMOV UR4, UR11 ;  /* 0x0000000b00047c82 */ /* 0x000fe20008000000 */
[----:B------:R-:W-:Y:S02]  /*5fd0*/  UISETP.GE.OR UP0, UPT, UR5, UR8, UP0 ;  /* 0x000000080500728c */ /* 0x000fe40008706670 */
[----:B------:R-:W-:Y:S02]  /*5fe0*/  USHF.R.U32.HI UR4, URZ, UR41, UR4 ;  /* 0x00000029ff047299 */ /* 0x000fe40008011604 */
[----:B------:R-:W-:Y:S02]  /*5ff0*/  UIMAD.WIDE.U32 UR8, UR5, UR40, URZ ;  /* 0x00000028050872a5 */ /* 0x000fe4000f8e00ff */
[----:B------:R-:W-:Y:S02]  /*6000*/  USEL UR11, UR6, UR4, !UP2 ;  /* 0x00000004060b7287 */ /* 0x000fe4000d000000 */
[----:B------:R-:W-:Y:S02]  /*6010*/  UIADD3 UR8, UPT, UPT, -UR5, URZ, URZ ;  /* 0x000000ff05087290 */ /* 0x000fe4000fffe1ff */
[----:B------:R-:W-:Y:S01]  /*6020*/  UIADD3 UR10, UPT, UPT, -UR11, URZ, URZ ;  /* 0x000000ff0b0a7290 */ /* 0x000fe2000fffe1ff */
[----:B------:R-:W-:Y:S01]  /*6030*/  @!UP0 UMOV UR4, UR9 ;  /* 0x0000000900048c82 */ /* 0x000fe20008000000 */
[----:B------:R-:W-:Y:S02]  /*6040*/  UIADD3 UR9, UPT, UPT, -UR6, URZ, URZ ;  /* 0x000000ff06097290 */ /* 0x000fe4000fffe1ff */
[----:B------:R-:W-:Y:S02]  /*6050*/  @!UP0 USHF.R.U32.HI UR4, URZ, UR41, UR4 ;  /* 0x00000029ff048299 */ /* 0x000fe40008011604 */
[----:B------:R-:W-:Y:S02]  /*6060*/  UIMAD UR10, UR42, UR10, UR6 ;  /* 0x0000000a2a0a72a4 */ /* 0x000fe4000f8e0206 */
[----:B------:R-:W-:Y:S04]  /*6070*/  @!UP0 USEL UR4, UR5, UR4, !UP2 ;  /* 0x0000000405048287 */ /* 0x000fe8000d000000 */
[----:B------:R-:W-:Y:S02]  /*6080*/  @!UP0 UIMAD UR10, UR7, UR10, UR4 ;  /* 0x0000000a070a82a4 */ /* 0x000fe4000f8e0204 */
[----:B------:R-:W-:Y:S02]  /*6090*/  @!UP0 UIADD3 UR11, UPT, UPT, UR11, -UR4, URZ ;  /* 0x800000040b0b8290 */ /* 0x000fe4000fffe0ff */
[----:B------:R-:W-:Y:S02]  /*60a0*/  UIMAD UR7, UR43, UR8, UR38 ;  /* 0x000000082b0772a4 */ /* 0x000fe4000f8e0226 */
[----:B------:R-:W-:Y:S02]  /*60b0*/  @!UP0 UIMAD UR6, UR11, UR42, UR5 ;  /* 0x0000002a0b0682a4 */ /* 0x000fe4000f8e0205 */
[----:B------:R-:W-:Y:S01]  /*60c0*/  UIMAD UR4, UR54, UR9, UR37 ;  /* 0x00000009360472a4 */ /* 0x000fe2000f8e0225 */
[----:B------:R-:W-:Y:S02]  /*60d0*/  @!UP0 UMOV UR5, UR10 ;  /* 0x0000000a00058c82 */ /* 0x000fe40008000000 */
[----:B------:R-:W-:Y:S02]  /*60e0*/  UIMAD UR38, UR5, UR43, UR7 ;  /* 0x0000002b052672a4 */ /* 0x000fe4000f8e0207 */
[----:B------:R-:W-:Y:S11]  /*60f0*/  UIMAD UR37, UR6, UR54, UR4 ;  /* 0x00000036062572a4 */ /* 0x000ff6000f8e0204 */
[----:B------:R-:W-:Y:S01]  /*6100*/  @!UPT UIADD3 URZ, UPT, UPT, URZ, URZ, URZ ;  /* 0x000000fffffff290 */ /* 0x000fe2000fffe0ff */
.L_x_109:
[----:B------:R-:W-:Y:S01]  /*6110*/  UISETP.NE.AND UP0, UPT, UR39, 0x1, UPT ;  /* 0x000000012700788c */ /* 0x000fe2000bf05270 */
[----:B------:R-:W-:Y:S10]  /*6120*/  IADD3 R82, PT, PT, R82, 0x1, RZ ;  /* 0x0000000152527810 */ /* 0x000ff40007ffe0ff */
[----:B------:R-:W2:Y:S01]  /*6130*/  @!UP0 LDCU.128 UR12, c[0x0][0xb10] ;  /* 0x00016200ff0c87ac */ /* 0x000ea20008000c00 */
[----:B------:R-:W3:Y:S01]  /*6140*/  @!UP0 LDCU UR5, c[0x0][0xb0c] ;  /* 0x00016180ff0587ac */ /* 0x000ee20008000800 */
[----:B------:R-:W4:Y:S01]  /*6150*/  @!UP0 LDCU UR10, c[0x0][0xb20] ;  /* 0x00016400ff0a87ac */ /* 0x000f220008000800 */
[----:B--2---:R-:W-:Y:S02]  /*6160*/  UIMAD.WIDE.U32 UR8, UR38, UR12, URZ ;  /* 0x0000000c260872a5 */ /* 0x004fe4000f8e00ff */
[----:B------:R-:W-:Y:S02]  /*6170*/  UIMAD.WIDE.U32 UR6, UR37, UR15, URZ ;  /* 0x0000000f250672a5 */ /* 0x000fe4000f8e00ff */
[----:B------:R-:W-:Y:S03]  /*6180*/  @!UP0 UISETP.NE.AND UP1, UPT, UR14, 0x1, UPT ;  /* 0x000000010e00888c */ /* 0x000fe6000bf25270 */
[----:B------:R-:W-:Y:S01]  /*6190*/  @!UP0 UMOV UR4, UR9 ;  /* 0x0000000900048c82 */ /* 0x000fe20008000000 */
[----:B---3--:R-:W-:Y:S02]  /*61a0*/  @!UP0 UISETP.NE.AND UP2, UPT, UR5, 0x1, UPT ;  /* 0x000000010500888c */ /* 0x008fe4000bf45270 */
[----:B------:R-:W-:Y:S01]  /*61b0*/  @!UP0 USHF.R.U32.HI UR4, URZ, UR13, UR4 ;  /* 0x0000000dff048299 */ /* 0x000fe20008011604 */
[----:B------:R-:W-:Y:S02]  /*61c0*/  @!UP0 UMOV UR6, UR7 ;  /* 0x0000000700068c82 */ /* 0x000fe40008000000 */
[----:B----4-:R-:W-:Y:S02]  /*61d0*/  @!UP0 USHF.R.U32.HI UR6, URZ, UR10, UR6 ;  /* 0x0000000aff068299 */ /* 0x010fe40008011606 */
[----:B------:R-:W-:Y:S02]  /*61e0*/  @!UP0 USEL UR7, UR38, UR4, !UP2 ;  /* 0x0000000426078287 */ /* 0x000fe4000d000000 */
[----:B------:R-:W-:Y:S04]  /*61f0*/  @!UP0 USEL UR6, UR37, UR6, !UP1 ;  /* 0x0000000625068287 */ /* 0x000fe8000c800000 */
[----:B------:R-:W-:Y:S02]  /*6200*/  @!UP0 UIADD3 UR4, UPT, UPT, -UR7, UR6, URZ ;  /* 0x0000000607048290 */ /* 0x000fe4000fffe1ff */
[----:B------:R-:W-:Y:S02]  /*6210*/  @!UP0 UIADD3 UR6, UPT, UPT, UR7, -UR6, URZ ;  /* 0x8000000607068290 */ /* 0x000fe4000fffe0ff */
[----:B------:R-:W-:Y:S02]  /*6220*/  @!UP0 UIMAD UR38, UR4, UR5, UR38 ;  /* 0x00000005042682a4 */ /* 0x000fe4000f8e0226 */
[----:B------:R-:W-:Y:S02]  /*6230*/  @!UP0 UIMAD UR37, UR6, UR14, UR37 ;  /* 0x0000000e062582a4 */ /* 0x000fe4000f8e0225 */
[----:B------:R-:W-:Y:S09]  /*6240*/  ULOP3.LUT UP0, URZ, UR56, 0x1b0, URZ, 0xc0, !UPT ;  /* 0x000001b038ff7892 */ /* 0x000ff2000f80c0ff */
[----:B------:R-:W-:Y:S05]  /*6250*/  BRA.U !UP0, `(.L_x_110) ;  /* 0x0000000108407547 */ /* 0x000fea000b800000 */
[----:B------:R-:W2:Y:S01]  /*6260*/  LDCU.64 UR8, c[0x4][0x80] ;  /* 0x01001000ff0877ac */ /* 0x000ea20008000a00 */
[----:B------:R-:W-:Y:S01]  /*6270*/  MOV R3, 0x0 ;  /* 0x0000000000037802 */ /* 0x000fe20000000f00 */
[----:B------:R-:W-:Y:S02]  /*6280*/  HFMA2 R12, -RZ, RZ, 0, 5.9604644775390625e-08 ;  /* 0x00000001ff0c7431 */ /* 0x000fe400000001ff */
[----:B------:R-:W-:Y:S02]  /*6290*/  IMAD.MOV.U32 R8, RZ, RZ, 0x70 ;  /* 0x00000070ff087424 */ /* 0x000fe400078e00ff */
[----:B------:R-:W-:Y:S01]  /*62a0*/  IMAD.MOV.U32 R13, RZ, RZ, RZ ;  /* 0x000000ffff0d7224 */ /* 0x000fe200078e00ff */
[----:B------:R-:W3:Y:S01]  /*62b0*/  LDCU.64 UR6, c[0x4][0x88] ;  /* 0x01001100ff0677ac */ /* 0x000ee20008000a00 */
[----:B------:R-:W4:Y:S01]  /*62c0*/  LDC.64 R2, c[0x4][R3] ;  /* 0x0100000003027b82 */ /* 0x000f220000000a00 */
[----:B------:R-:W1:Y:S01]  /*62d0*/  LDCU.64 UR4, c[0x4][0x8] ;  /* 0x01000100ff0477ac */ /* 0x000e620008000a00 */
[----:B--2---:R-:W-:Y:S01]  /*62e0*/  MOV R5, UR9 ;  /* 0x0000000900057c02 */ /* 0x004fe20008000f00 */
[----:B------:R-:W-:Y:S01]  /*62f0*/  IMAD.U32 R4, RZ, RZ, UR8 ;  /* 0x00000008ff047e24 */ /* 0x000fe2000f8e00ff */
[----:B---3--:R-:W-:Y:S01]  /*6300*/  MOV R7, UR7 ;  /* 0x0000000700077c02 */ /* 0x008fe20008000f00 */
[----:B------:R-:W-:Y:S01]  /*6310*/  IMAD.U32 R6, RZ, RZ, UR6 ;  /* 0x00000006ff067e24 */ /* 0x000fe2000f8e00ff */
[----:B-1----:R-:W-:Y:S01]  /*6320*/  MOV R11, UR5 ;  /* 0x00000005000b7c02 */ /* 0x002fe20008000f00 */
[----:B------:R-:W-:Y:S02]  /*6330*/  IMAD.U32 R10, RZ, RZ, UR4 ;  /* 0x00000004ff0a7e24 */ /* 0x000fe4000f8e00ff */
[----:B------:R-:W-:Y:S07]  /*6340*/  LEPC R20, `(.L_x_110) ;  /* 0x000000001014794e */ /* 0x000fee0000000000 */
[----:B----45:R-:W-:Y:S05]  /*6350*/  CALL.ABS.NOINC R2 ;  /* 0x0000000002007343 */ /* 0x030fea0003c00000 */
.L_x_110:
[----:B------:R-:W-:Y:S01]  /*6360*/  LOP3.LUT P0, RZ, R86, 0x1b0, RZ, 0xc0, !PT ;  /* 0x000001b056ff7812 */ /* 0x000fe2000780c0ff */
[----:B------:R-:W-:Y:S11]  /*6370*/  BSSY.RECONVERGENT B6, `(.L_x_111) ;  /* 0x0000013000067945 */ /* 0x000ff60003800200 */
[----:B------:R-:W-:Y:S01]  /*6380*/  @!UPT UIADD3 URZ, UPT, UPT, URZ, URZ, URZ ;  /* 0x000000fffffff290 */ /* 0x000fe2000fffe0ff */
[----:B------:R-:W-:Y:S05]  /*6390*/  @!P0 BRA `(.L_x_112) ;  /* 0x0000000000408947 */ /* 0x000fea0003800000 */
        /* <DEDUP_REMOVED lines=16> */
.L_x_112:
[----:B------:R-:W-:Y:S05]  /*64a0*/  BSYNC.RECONVERGENT B6 ;  /* 0x0000000000067941 */ /* 0x000fea0003800200 */
.L_x_111:
[----:B------:R-:W-:Y:S01]  /*64b0*/  ISETP.NE.U32.AND P3, PT, R76, RZ, PT ;  /* 0x000000ff4c00720c */ /* 0x000fe20003f65070 */
[----:B------:R-:W-:Y:S01]  /*64c0*/  UISETP.NE.AND UP1, UPT, UR61, URZ, UPT ;  /* 0x000000ff3d00728c */ /* 0x000fe2000bf25270 */
[----:B------:R-:W-:Y:S02]  /*64d0*/  ISETP.NE.U32.AND P4, PT, R72, RZ, PT ;  /* 0x000000ff4800720c */ /* 0x000fe40003f85070 */
[----:B------:R-:W-:Y:S02]  /*64e0*/  ISETP.NE.AND.EX P3, PT, R77, RZ, PT, P3 ;  /* 0x000000ff4d00720c */ /* 0x000fe40003f65330 */
[----:B------:R-:W-:Y:S02]  /*64f0*/  PLOP3.LUT P1, PT, PT, PT, PT, 0x8, 0x80 ;  /* 0x000000000080781c */ /* 0x000fe40003f2e170 */
[----:B------:R-:W-:Y:S02]  /*6500*/  PLOP3.LUT P0, PT, PT, PT, UP1, 0x80, 0x8 ;  /* 0x000000000008781c */ /* 0x000fe40003f0f018 */
[----:B------:R-:W-:Y:S02]  /*6510*/  ISETP.NE.AND.EX P4, PT, R73, RZ, PT, P4 ;  /* 0x000000ff4900720c */ /* 0x000fe40003f85340 */
[----:B------:R-:W2:Y:S09]  /*6520*/  @UP1 LDCU.64 UR4, c[0x0][0x888] ;  /* 0x00011100ff0417ac */ /* 0x000eb20008000a00 */
[----:B------:R-:W-:Y:S01]  /*6530*/  @P0 PLOP3.LUT P1, PT, P3, PT, PT, 0x80, 0x8 ;  /* 0x000000000008081c */ /* 0x000fe20001f2f070 */
[----:B--2---:R-:W-:Y:S04]  /*6540*/  @UP1 UISETP.NE.U32.AND UP0, UPT, UR4, URZ, UPT ;  /* 0x000000ff0400128c */ /* 0x004fe8000bf05070 */
[----:B------:R-:W-:Y:S04]  /*6550*/  @UP1 UISETP.NE.AND.EX UP0, UPT, UR5, URZ, UPT, UP0 ;  /* 0x000000ff0500128c */ /* 0x000fe8000bf05300 */
[----:B------:R-:W-:Y:S01]  /*6560*/  @UP1 USEL UR4, URZ, 0xffffffff, UP0 ;  /* 0xffffffffff041887 */ /* 0x000fe20008000000 */
[----:B------:R-:W-:Y:S11]  /*6570*/  @!P3 BRA `(.L_x_113) ;  /* 0x000000000030b947 */ /* 0x000ff60003800000 */
[----:B------:R-:W-:Y:S01]  /*6580*/  ISETP.NE.U32.AND P2, PT, R74, RZ, PT ;  /* 0x000000ff4a00720c */ /* 0x000fe20003f45070 */
[----:B------:R-:W2:Y:S01]  /*6590*/  LDCU.64 UR6, c[0x0][0x358] ;  /* 0x00006b00ff0677ac */ /* 0x000ea20008000a00 */
[----:B------:R-:W-:Y:S02]  /*65a0*/  IMAD.MOV.U32 R80, RZ, RZ, 0x1 ;  /* 0x00000001ff507424 */ /* 0x000fe400078e00ff */
[----:B------:R-:W-:Y:S11]  /*65b0*/  ISETP.NE.AND.EX P2, PT, R75, RZ, PT, P2 ;  /* 0x000000ff4b00720c */ /* 0x000ff60003f45320 */
[----:B------:R-:W-:Y:S02]  /*65c0*/  @!UPT UIADD3 URZ, UPT, UPT, URZ, URZ, URZ ;  /* 0x000000fffffff290 */ /* 0x000fe4000fffe0ff */
[----:B------:R-:W3:Y:S01]  /*65d0*/  @P2 LDC.64 R2, c[0x0][0x888] ;  /* 0x00022200ff022b82 */ /* 0x000ee20000000a00 */
[----:B-1----:R-:W-:Y:S04]  /*65e0*/  @P2 IMAD R0, R76, UR36, RZ ;  /* 0x000000244c002c24 */ /* 0x002fe8000f8e02ff */
[----:B---3--:R-:W-:Y:S04]  /*65f0*/  @P2 IMAD.WIDE R2, R0, 0x4, R2 ;  /* 0x0000000400022825 */ /* 0x008fe800078e0202 */
[----:B------:R-:W-:Y:S01]  /*6600*/  HFMA2 R0, -RZ, RZ, 0, 5.9604644775390625e-08 ;  /* 0x00000001ff007431 */ /* 0x000fe200000001ff */
[----:B--2--5:R2:W5:Y:S04]  /*6610*/  @P2 LDG.E R39, desc[UR6][R2.64] ;  /* 0x0000000602272981 */ /* 0x024568000c1e1900 */
[----:B------:R-:W-:Y:S01]  /*6620*/  @!P2 PRMT R80, R0, 0x7610, R80 ;  /* 0x000076100050a816 */ /* 0x000fe20000000050 */
[----:B--2---:R-:W3:Y:S06]  /*6630*/  @!P2 LDC R39, c[0x0][0x880] ;  /* 0x00022000ff27ab82 */ /* 0x004eec0000000800 */
.L_x_113:
[----:B------:R-:W-:Y:S05]  /*6640*/  @!P4 BRA `(.L_x_114) ;  /* 0x000000000024c947 */ /* 0x000fea0003800000 */
[----:B------:R-:W-:Y:S01]  /*6650*/  ISETP.NE.U32.AND P2, PT, R70, RZ, PT ;  /* 0x000000ff4600720c */ /* 0x000fe20003f45070 */
[----:B------:R-:W2:Y:S03]  /*6660*/  LDCU.64 UR6, c[0x0][0x358] ;  /* 0x00006b00ff0677ac */ /* 0x000ea60008000a00 */
[----:B------:R-:W-:Y:S11]  /*6670*/  ISETP.NE.AND.EX P2, PT, R71, RZ, PT, P2 ;  /* 0x000000ff4700720c */ /* 0x000ff60003f45320 */
[----:B------:R-:W-:Y:S02]  /*6680*/  @!UPT UIADD3 URZ, UPT, UPT, URZ, URZ, URZ ;  /* 0x000000fffffff290 */ /* 0x000fe4000fffe0ff */
[----:B------:R-:W4:Y:S01]  /*6690*/  @P2 LDC.64 R2, c[0x0][0x8a8] ;  /* 0x00022a00ff022b82 */ /* 0x000f220000000a00 */
[----:B-1----:R-:W-:Y:S04]  /*66a0*/  @P2 IMAD R0, R72, UR36, RZ ;  /* 0x0000002448002c24 */ /* 0x002fe8000f8e02ff */
[----:B----4-:R-:W-:Y:S05]  /*66b0*/  @P2 IMAD.WIDE R2, R0, 0x4, R2 ;  /* 0x0000000400022825 */ /* 0x010fea00078e0202 */
[----:B--2--5:R2:W5:Y:S02]  /*66c0*/  @P2 LDG.E R38, desc[UR6][R2.64] ;  /* 0x0000000602262981 */ /* 0x024564000c1e1900 */
[----:B--2---:R-:W4:Y:S02]  /*66d0*/  @!P2 LDC R38, c[0x0][0x8a0] ;  /* 0x00022800ff26ab82 */ /* 0x004f240000000800 */
.L_x_114:
[----:B---3-5:R-:W-:Y:S01]  /*66e0*/  @P0 ISETP.NE.AND P4, PT, R39, RZ, PT ;  /* 0x000000ff2700020c */ /* 0x028fe20003f85270 */
[----:B-1----:R-:W-:Y:S01]  /*66f0*/  IMAD.U32 R0, RZ, RZ, UR4 ;  /* 0x00000004ff007e24 */ /* 0x002fe2000f8e00ff */
[----:B------:R-:W-:Y:S01]  /*6700*/  @P0 LOP3.LUT P2, RZ, R80, 0xff, RZ, 0xc0, !PT ;  /* 0x000000ff50ff0812 */ /* 0x000fe2000784c0ff */
[----:B------:R-:W-:Y:S01]  /*6710*/  BSSY B1, `(.L_x_115) ;  /* 0x0000039000017945 */ /* 0x000fe20003800000 */
[----:B------:R-:W-:Y:S02]  /*6720*/  @P0 SEL R2, RZ, 0xffffffff, P4 ;  /* 0xffffffffff020807 */ /* 0x000fe40002000000 */
[----:B------:R-:W-:Y:S02]  /*6730*/  CS2R R46, SRZ ;  /* 0x00000000002e7805 */ /* 0x000fe4000001ff00 */
[----:B------:R-:W-:Y:S02]  /*6740*/  LEA R16, R36, UR44, 0x3 ;  /* 0x0000002c24107c11 */ /* 0x000fe4000f8e18ff */
[----:B------:R-:W-:Y:S02]  /*6750*/  CS2R R44, SRZ ;  /* 0x00000000002c7805 */ /* 0x000fe4000001ff00 */
[----:B------:R-:W-:Y:S02]  /*6760*/  @P1 SEL R2, R0, R2, !P2 ;  /* 0x0000000200021207 */ /* 0x000fe40005000000 */
[----:B------:R-:W-:Y:S02]  /*6770*/  CS2R R42, SRZ ;  /* 0x00000000002a7805 */ /* 0x000fe4000001ff00 */
[----:B------:R-:W-:Y:S02]  /*6780*/  SHF.L.U32 R3, R85, 0x1f, RZ ;  /* 0x0000001f55037819 */ /* 0x000fe400000006ff */
[----:B------:R-:W-:Y:S02]  /*6790*/  CS2R R40, SRZ ;  /* 0x0000000000287805 */ /* 0x000fe4000001ff00 */
[----:B------:R-:W-:Y:S02]  /*67a0*/  @P0 LOP3.LUT R2, R2, 0x1, RZ, 0xc0, !PT ;  /* 0x0000000102020812 */ /* 0x000fe400078ec0ff */
[----:B------:R-:W-:Y:S02]  /*67b0*/  PLOP3.LUT P5, PT, PT, PT, PT, 0x8, 0x80 ;  /* 0x000000000080781c */ /* 0x000fe40003fae170 */
[----:B------:R-:W-:Y:S02]  /*67c0*/  ISETP.NE.U32.OR P1, PT, R2, 0x1, !P0 ;  /* 0x000000010200780c */ /* 0x000fe40004725470 */
[----:B------:R-:W-:Y:S11]  /*67d0*/  LEA.HI R2, R36, R36, RZ, 0x1 ;  /* 0x0000002424027211 */ /* 0x000ff600078f08ff */
[----:B------:R-:W-:Y:S04]  /*67e0*/  @P1 SHF.L.U32 R0, R83, 0x1f, RZ ;  /* 0x0000001f53001819 */ /* 0x000fe800000006ff */
[----:B------:R1:W2:Y:S01]  /*67f0*/  @P1 SYNCS.PHASECHK.TRANS64.TRYWAIT P0, [UR44+0x1b0], R0 ;  /* 0x0001b000ff0015a7 */ /* 0x0002a2000800112c */
[----:B------:R3:W3:Y:S01]  /*6800*/  SYNCS.PHASECHK.TRANS64.TRYWAIT P4, [R16+URZ+0x1f0], R3 ;  /* 0x0001f003100075a7 */ /* 0x0006e200080811ff */
[C---:B-1----:R-:W-:Y:S01]  /*6810*/  IMAD.SHL.U32 R0, R2.reuse, 0x20, RZ ;  /* 0x0000002002007824 */ /* 0x042fe200078e00ff */
[----:B------:R-:W-:Y:S04]  /*6820*/  LOP3.LUT R2, R2, 0xffe, RZ, 0xc0, !PT ;  /* 0x00000ffe02027812 */ /* 0x000fe800078ec0ff */
[----:B------:R-:W-:Y:S01]  /*6830*/  LOP3.LUT R0, R0, 0xffffffc0, RZ, 0xc0, !PT ;  /* 0xffffffc000007812 */ /* 0x000fe200078ec0ff */
[----:B------:R-:W-:Y:S04]  /*6840*/  IMAD.IADD R2, R36, 0x1, -R2 ;  /* 0x0000000124027824 */ /* 0x000fe800078e0a02 */
[----:B------:R-:W-:Y:S04]  /*6850*/  IMAD.IADD R0, R37, 0x1, R0 ;  /* 0x0000000125007824 */ /* 0x000fe800078e0200 */
[----:B------:R-:W-:Y:S01]  /*6860*/  IMAD R2, R2, 0x100000, R0 ;  /* 0x0010000002027824 */ /* 0x000fe200078e0200 */
[----:B--2---:R-:W-:Y:S01]  /*6870*/  @P1 PLOP3.LUT P5, PT, P0, PT, PT, 0x8, 0x80 ;  /* 0x000000000080181c */ /* 0x004fe200007ae170 */
[----:B------:R-:W-:Y:S01]  /*6880*/  @!UPT UIADD3 URZ, UPT, UPT, URZ, URZ, URZ ;  /* 0x000000fffffff290 */ /* 0x000fe2000fffe0ff */
[----:B---3--:R-:W-:Y:S11]  /*6890*/  @!P1 BRA `(.L_x_116) ;  /* 0x0000000000809947 */ /* 0x008ff60003800000 */
[----:B------:R-:W-:Y:S01]  /*68a0*/  ISETP.NE.U32.AND P0, PT, RZ, UR58, PT ;  /* 0x0000003aff007c0c */ /* 0x000fe2000bf05070 */
[----:B------:R-:W-:Y:S01]  /*68b0*/  BSSY B0, `(.L_x_117) ;  /* 0x0000012000007945 */ /* 0x000fe20003800000 */
[----:B------:R-:W-:Y:S02]  /*68c0*/  ISETP.NE.AND P2, PT, R39, RZ, PT ;  /* 0x000000ff2700720c */ /* 0x000fe40003f45270 */
[----:B------:R-:W-:Y:S02]  /*68d0*/  CS2R R42, SRZ ;  /* 0x00000000002a7805 */ /* 0x000fe4000001ff00 */
[----:B------:R-:W-:Y:S02]  /*68e0*/  ISETP.NE.AND.EX P0, PT, RZ, UR59, PT, P0 ;  /* 0x0000003bff007c0c */ /* 0x000fe4000bf05300 */
[----:B------:R-:W-:Y:S02]  /*68f0*/  CS2R R40, SRZ ;  /* 0x0000000000287805 */ /* 0x000fe4000001ff00 */
[----:B------:R-:W-:Y:S02]  /*6900*/  LOP3.LUT P1, RZ, R80, 0xff, RZ, 0xc0, !PT ;  /* 0x000000ff50ff7812 */ /* 0x000fe4000782c0ff */
[----:B------:R-:W-:Y:S02]  /*6910*/  CS2R R46, SRZ ;  /* 0x00000000002e7805 */ /* 0x000fe4000001ff00 */
[----:B------:R-:W-:Y:S02]  /*6920*/  SEL R0, RZ, 0xffffffff, P2 ;  /* 0xffffffffff007807 */ /* 0x000fe40001000000 */
[----:B------:R-:W-:Y:S02]  /*6930*/  CS2R R44, SRZ ;  /* 0x00000000002c7805 */ /* 0x000fe4000001ff00 */
[----:B------:R-:W-:Y:S04]  /*6940*/  SEL R4, RZ, 0xffffffff, P0 ;  /* 0xffffffffff047807 */ /* 0x000fe80000000000 */
[----:B------:R-:W-:Y:S04]  /*6950*/  @P3 SEL R0, R4, R0, !P1 ;  /* 0x0000000004003207 */ /* 0x000fe80004800000 */
[----:B------:R-:W-:Y:S04]  /*6960*/  LOP3.LUT R0, R0, 0x1, RZ, 0xc0, !PT ;  /* 0x0000000100007812 */ /* 0x000fe800078ec0ff */
[----:B------:R-:W-:Y:S01]  /*6970*/  ISETP.NE.U32.AND P0, PT, R0, 0x1, PT ;  /* 0x000000010000780c */ /* 0x000fe20003f05070 */
[----:B------:R-:W-:Y:S01]  /*6980*/  @!UPT UIADD3 URZ, UPT, UPT, URZ, URZ, URZ ;  /* 0x000000fffffff290 */ /* 0x000fe2000fffe0ff */
[----:B------:R-:W-:Y:S11]  /*6990*/  @!P5 BRA `(.L_x_118) ;  /* 0x00000000000cd947 */ /* 0x000ff60003800000 */
[----:B------:R-:W-:Y:S04]  /*69a0*/  SHF.L.U32 R4, R83, 0x1f, RZ ;  /* 0x0000001f53047819 */ /* 0x000fe800000006ff */
[----:B------:R-:W1:Y:S02]  /*69b0*/  SYNCS.PHASECHK.TRANS64.TRYWAIT P1, [UR44+0x1b0], R4 ;  /* 0x0001b004ff0075a7 */ /* 0x000e64000802112c */
[----:B-1----:R-:W-:Y:S05]  /*69c0*/  @!P1 BRA `(.L_x_119) ;  /* 0x0000001c00949947 */ /* 0x002fea0003800000 */
.L_x_118:
[----:B------:R-:W-:Y:S05]  /*69d0*/  BSYNC B0 ;  /* 0x0000000000007941 */ /* 0x000fea0003800000 */
.L_x_117:
[----:B------:R2:W3:Y:S01]  /*69e0*/  @P0 LDS.128 R40, [R79+UR44+0x400] ;  /* 0x0004002c4f280984 */ /* 0x0004e20008000c00 */
[----:B------:R-:W-:Y:S01]  /*69f0*/  UIADD3 UR4, UPT, UPT, UR44, 0x1b8, URZ ;  /* 0x000001b82c047890 */ /* 0x000fe2000fffe0ff */
[----:B------:R-:W-:Y:S02]  /*6a00*/  LOP3.LUT R83, R83, 0x1, RZ, 0x3c, !PT ;  /* 0x0000000153537812 */ /* 0x000fe400078e3cff */
[----:B------:R2:W1:Y:S01]  /*6a10*/  @P0 LDS.128 R44, [R78+0x10] ;  /* 0x000010004e2c0984 */ /* 0x0004620000000c00 */
[----:B------:R-:W-:Y:S01]  /*6a20*/  UPRMT UR4, UR48, 0x654, UR4 ;  /* 0x0000065430047896 */ /* 0x000fe20008000004 */
[----:B------:R-:W-:Y:S01]  /*6a30*/  @!PT LDS RZ, [RZ] ;  /* 0x00000000fffff984 */ /* 0x000fe20000000800 */
[----:B------:R-:W-:Y:S01]  /*6a40*/  @!PT LDS RZ, [RZ] ;  /* 0x00000000fffff984 */ /* 0x000fe20000000800 */
[----:B------:R-:W-:Y:S01]  /*6a50*/  @!PT LDS RZ, [RZ] ;  /* 0x00000000fffff984 */ /* 0x000fe20000000800 */
[----:B------:R-:W-:Y:S01]  /*6a60*/  @!PT LDS RZ, [RZ] ;  /* 0x00000000fffff984 */ /* 0x000fe20000000800 */
[----:B------:R5:W-:Y:S06]  /*6a70*/  MEMBAR.ALL.CTA ;  /* 0x0000000000007992 */ /* 0x000bec0000008000 */
[----:B-----5:R-:W5:Y:S02]  /*6a80*/  FENCE.VIEW.ASYNC.S ;  /* 0x00000000000073c6 */ /* 0x020f640000000000 */
[----:B-----5:R-:W-:Y:S03]  /*6a90*/  SYNCS.ARRIVE.TRANS64.RED.A1T0 RZ, [UR4], RZ ;  /* 0x000000ffffff79a7 */ /* 0x020fe60008100404 */
.L_x_116:
[----:B------:R-:W-:Y:S05]  /*6aa0*/  BSYNC B1 ;  /* 0x0000000000017941 */ /* 0x000fea0003800000 */
.L_x_115:
[----:B-1----:R-:W-:Y:S04]  /*6ab0*/  SHF.R.U32.HI R0, RZ, 0x15, R2 ;  /* 0x00000015ff007819 */ /* 0x002fe80000011602 */
[----:B------:R-:W-:Y:S01]  /*6ac0*/  LOP3.LUT P0, RZ, R0, 0x3, R81, 0x48, !PT ;  /* 0x0000000300ff7812 */ /* 0x000fe20007804851 */
[----:B------:R-:W-:Y:S01]  /*6ad0*/  @!UPT UIADD3 URZ, UPT, UPT, URZ, URZ, URZ ;  /* 0x000000fffffff290 */ /* 0x000fe2000fffe0ff */
[----:B------:R-:W-:Y:S11]  /*6ae0*/  @P4 BRA `(.L_x_120) ;  /* 0x0000000000084947 */ /* 0x000ff60003800000 */
[----:B------:R-:W1:Y:S02]  /*6af0*/  SYNCS.PHASECHK.TRANS64.TRYWAIT P1, [R16+URZ+0x1f0], R3 ;  /* 0x0001f003100075a7 */ /* 0x000e6400080211ff */
[----:B-1----:R-:W-:Y:S05]  /*6b00*/  @!P1 BRA `(.L_x_121) ;  /* 0x0000001c005c9947 */ /* 0x002fea0003800000 */
.L_x_120:
[----:B------:R-:W-:Y:S05]  /*6b10*/  @!P0 BRA `(.L_x_122) ;  /* 0x0000000000408947 */ /* 0x000fea0003800000 */
[----:B------:R-:W1:Y:S01]  /*6b20*/  LDCU.64 UR8, c[0x4][0x70] ;  /* 0x01000e00ff0877ac */ /* 0x000e620008000a00 */
[----:B------:R-:W-:Y:S01]  /*6b30*/  MOV R15, 0x0 ;  /* 0x00000000000f7802 */ /* 0x000fe20000000f00 */
[----:B------:R-:W-:Y:S02]  /*6b40*/  HFMA2 R12, -RZ, RZ, 0, 5.9604644775390625e-08 ;  /* 0x00000001ff0c7431 */ /* 0x000fe400000001ff */
[----:B------:R-:W-:Y:S02]  /*6b50*/  IMAD.MOV.U32 R8, RZ, RZ, 0x192 ;  /* 0x00000192ff087424 */ /* 0x000fe400078e00ff */
[----:B------:R-:W-:Y:S01]  /*6b60*/  IMAD.MOV.U32 R13, RZ, RZ, RZ ;  /* 0x000000ffff0d7224 */ /* 0x000fe200078e00ff */
[----:B------:R-:W5:Y:S01]  /*6b70*/  LDCU.64 UR6, c[0x4][0x78] ;  /* 0x01000f00ff0677ac */ /* 0x000f620008000a00 */
[----:B------:R-:W2:Y:S01]  /*6b80*/  LDC.64 R14, c[0x4][R15] ;  /* 0x010000000f0e7b82 */ /* 0x000ea20000000a00 */
[----:B------:R-:W3:Y:S01]  /*6b90*/  LDCU.64 UR4, c[0x4][0x10] ;  /* 0x01000200ff0477ac */ /* 0x000ee20008000a00 */
[----:B-1----:R-:W-:Y:S01]  /*6ba0*/  MOV R5, UR9 ;  /* 0x0000000900057c02 */ /* 0x002fe20008000f00 */
[----:B------:R-:W-:Y:S01]  /*6bb0*/  IMAD.U32 R4, RZ, RZ, UR8 ;  /* 0x00000008ff047e24 */ /* 0x000fe2000f8e00ff */
[----:B-----5:R-:W-:Y:S01]  /*6bc0*/  MOV R7, UR7 ;  /* 0x0000000700077c02 */ /* 0x020fe20008000f00 */
[----:B------:R-:W-:Y:S01]  /*6bd0*/  IMAD.U32 R6, RZ, RZ, UR6 ;  /* 0x00000006ff067e24 */ /* 0x000fe2000f8e00ff */
[----:B---3--:R-:W-:Y:S01]  /*6be0*/  MOV R11, UR5 ;  /* 0x00000005000b7c02 */ /* 0x008fe20008000f00 */
[----:B------:R-:W-:Y:S02]  /*6bf0*/  IMAD.U32 R10, RZ, RZ, UR4 ;  /* 0x00000004ff0a7e24 */ /* 0x000fe4000f8e00ff */
[----:B------:R-:W-:Y:S07]  /*6c00*/  LEPC R20, `(.L_x_122) ;  /* 0x000000001014794e */ /* 0x000fee0000000000 */
[----:B--2-4-:R-:W-:Y:S05]  /*6c10*/  CALL.ABS.NOINC R14 ;  /* 0x000000000e007343 */ /* 0x014fea0003c00000 */
.L_x_122:
[----:B------:R-:W-:Y:S01]  /*6c20*/  LOP3.LUT P0, RZ, R69, 0x60, RZ, 0xc0, !PT ;  /* 0x0000006045ff7812 */ /* 0x000fe2000780c0ff */
[----:B------:R-:W-:Y:S05]  /*6c30*/  WARPSYNC.ALL ;  /* 0x0000000000007948 */ /* 0x000fea0003800000 */
[----:B---3--:R-:W-:Y:S01]  /*6c40*/  IMAD.SHL.U32 R66, R41, 0x100, RZ ;  /* 0x0000010029427824 */ /* 0x008fe200078e00ff */
[----:B------:R-:W-:Y:S01]  /*6c50*/  R2UR UR4, R2 ;  /* 0x00000000020472ca */ /* 0x000fe200000e0000 */
[----:B------:R-:W-:Y:S01]  /*6c60*/  IMAD.SHL.U32 R60, R43, 0x100, RZ ;  /* 0x000001002b3c7824 */ /* 0x000fe200078e00ff */
[----:B------:R-:W-:Y:S01]  /*6c70*/  R2UR UR5, R16 ;  /* 0x00000000100572ca */ /* 0x000fe200000e0000 */
[----:B------:R-:W-:Y:S01]  /*6c80*/  IMAD.SHL.U32 R48, R47, 0x100, RZ ;  /* 0x000001002f307824 */ /* 0x000fe200078e00ff */
[C---:B------:R-:W-:Y:S01]  /*6c90*/  SHF.L.U32 R2, R40.reuse, 0x10, RZ ;  /* 0x0000001028027819 */ /* 0x040fe200000006ff */
[----:B------:R-:W-:Y:S01]  /*6ca0*/  IMAD.SHL.U32 R54, R45, 0x100, RZ ;  /* 0x000001002d367824 */ /* 0x000fe200078e00ff */
[C---:B------:R-:W-:Y:S01]  /*6cb0*/  PRMT R0, R40.reuse, 0x8880, RZ ;  /* 0x0000888028007816 */ /* 0x040fe200000000ff */
[----:B------:R-:W-:Y:S01]  /*6cc0*/  BSSY.RECONVERGENT B0, `(.L_x_123) ;  /* 0x000009f000007945 */ /* 0x000fe20003800200 */
[----:B------:R-:W-:Y:S02]  /*6cd0*/  SHF.L.U32 R3, R40, 0x8, RZ ;  /* 0x0000000828037819 */ /* 0x000fe400000006ff */
[----:B------:R-:W-:Y:S02]  /*6ce0*/  SHF.R.S32.HI R2, RZ, 0x18, R2 ;  /* 0x00000018ff027819 */ /* 0x000fe40000011402 */
[----:B------:R-:W-:Y:S01]  /*6cf0*/  PRMT R68, R41, 0x8880, RZ ;  /* 0x0000888029447816 */ /* 0x000fe200000000ff */
[----:B------:R-:W-:Y:S01]  /*6d00*/  LDTM.16dp32bit_t0_t15.x32 R4, tmem[UR4] ;  /* 0x00000004000479ee */ /* 0x000fe20008a80000 */
[----:B------:R-:W1:Y:S01]  /*6d10*/  LDTM.16dp32bit_t16_t31.x32 R4, tmem[UR4+0x20] ;  /* 0x00002004000479ee */ /* 0x000e620008aa0000 */
[----:B------:R-:W-:Y:S01]  /*6d20*/  NOP ;  /* 0x0000000000007918 */ /* 0x000fe20000000000 */
[----:B------:R-:W-:Y:S01]  /*6d30*/  UIADD3 UR4, UPT, UPT, UR5, 0x210, URZ ;  /* 0x0000021005047890 */ /* 0x000fe2000fffe0ff */
[----:B------:R-:W-:Y:S02]  /*6d40*/  SHF.R.S32.HI R40, RZ, 0x18, R40 ;  /* 0x00000018ff287819 */ /* 0x000fe40000011428 */
[C---:B------:R-:W-:Y:S01]  /*6d50*/  PRMT R65, R42.reuse, 0x8880, RZ ;  /* 0x000088802a417816 */ /* 0x040fe200000000ff */
[----:B------:R-:W-:Y:S01]  /*6d60*/  UPRMT UR4, UR48, 0x654, UR4 ;  /* 0x0000065430047896 */ /* 0x000fe20008000004 */
[C---:B------:R-:W-:Y:S02]  /*6d70*/  SHF.L.U32 R64, R42.reuse, 0x10, RZ ;  /* 0x000000102a407819 */ /* 0x040fe400000006ff */
[----:B------:R-:W-:Y:S02]  /*6d80*/  SHF.L.U32 R63, R42, 0x8, RZ ;  /* 0x000000082a3f7819 */ /* 0x000fe400000006ff */
[----:B------:R-:W-:Y:S02]  /*6d90*/  SHF.R.S32.HI R42, RZ, 0x18, R42 ;  /* 0x00000018ff2a7819 */ /* 0x000fe4000001142a */
[C---:B------:R-:W-:Y:S02]  /*6da0*/  PRMT R62, R43.reuse, 0x8880, RZ ;  /* 0x000088802b3e7816 */ /* 0x040fe400000000ff */
[----:B-1----:R-:W-:Y:S01]  /*6db0*/  SYNCS.ARRIVE.TRANS64.RED.A1T0 RZ, [UR4], RZ ;  /* 0x000000ffffff79a7 */ /* 0x002fe20008100404 */
[----:B------:R-:W-:Y:S02]  /*6dc0*/  SHF.L.U32 R61, R43, 0x10, RZ ;  /* 0x000000102b3d7819 */ /* 0x000fe400000006ff */
[----:B------:R-:W-:Y:S02]  /*6dd0*/  SHF.R.S32.HI R43, RZ, 0x18, R43 ;  /* 0x00000018ff2b7819 */ /* 0x000fe4000001142b */
[----:B------:R-:W-:Y:S02]  /*6de0*/  SHF.L.U32 R51, R46, 0x8, RZ ;  /* 0x000000082e337819 */ /* 0x000fe400000006ff */
[----:B------:R-:W-:Y:S01]  /*6df0*/  SHF.R.S32.HI R3, RZ, 0x18, R3 ;  /* 0x00000018ff037819 */ /* 0x000fe20000011403 */
[C---:B----4-:R-:W-:Y:S01]  /*6e00*/  IMAD R4, R38.reuse, R4, RZ ;  /* 0x0000000426047224 */ /* 0x050fe200078e02ff */
[----:B------:R-:W-:Y:S01]  /*6e10*/  SHF.L.U32 R67, R41, 0x10, RZ ;  /* 0x0000001029437819 */ /* 0x000fe200000006ff */
[C---:B------:R-:W-:Y:S01]  /*6e20*/  IMAD R5, R38.reuse, R5, RZ ;  /* 0x0000000526057224 */ /* 0x040fe200078e02ff */
[----:B------:R-:W-:Y:S01]  /*6e30*/  SHF.R.S32.HI R41, RZ, 0x18, R41 ;  /* 0x00000018ff297819 */ /* 0x000fe20000011429 */
[----:B------:R-:W-:Y:S01]  /*6e40*/  IMAD R6, R38, R6, RZ ;  /* 0x0000000626067224 */ /* 0x000fe200078e02ff */
[----:B------:R-:W-:Y:S01]  /*6e50*/  PRMT R59, R44, 0x8880, RZ ;  /* 0x000088802c3b7816 */ /* 0x000fe200000000ff */
[----:B------:R-:W-:Y:S01]  /*6e60*/  IMAD R4, R0, R39, R4 ;  /* 0x0000002700047224 */ /* 0x000fe200078e0204 */
[----:B------:R-:W-:Y:S01]  /*6e70*/  MOV R0, R68 ;  /* 0x0000004400007202 */ /* 0x000fe20000000f00 */
[----:B------:R-:W-:Y:S01]  /*6e80*/  IMAD R7, R38, R7, RZ ;  /* 0x0000000726077224 */ /* 0x000fe200078e02ff */
[----:B------:R-:W-:Y:S01]  /*6e90*/  SHF.L.U32 R58, R44, 0x10, RZ ;  /* 0x000000102c3a7819 */ /* 0x000fe200000006ff */
[-C--:B------:R-:W-:Y:S01]  /*6ea0*/  IMAD R5, R2, R39.reuse, R5 ;  /* 0x0000002702057224 */ /* 0x080fe200078e0205 */
[----:B------:R-:W-:Y:S01]  /*6eb0*/  SHF.R.S32.HI R2, RZ, 0x18, R67 ;  /* 0x00000018ff027819 */ /* 0x000fe20000011443 */
[-C--:B------:R-:W-:Y:S01]  /*6ec0*/  IMAD R6, R3, R39.reuse, R6 ;  /* 0x0000002703067224 */ /* 0x080fe200078e0206 */
[----:B------:R-:W-:Y:S01]  /*6ed0*/  SHF.R.S32.HI R3, RZ, 0x18, R66 ;  /* 0x00000018ff037819 */ /* 0x000fe20000011442 */
[----:B------:R-:W-:Y:S01]  /*6ee0*/  IMAD R8, R38, R8, RZ ;  /* 0x0000000826087224 */ /* 0x000fe200078e02ff */
[C---:B------:R-:W-:Y:S01]  /*6ef0*/  PRMT R56, R45.reuse, 0x8880, RZ ;  /* 0x000088802d387816 */ /* 0x040fe200000000ff */
[----:B------:R-:W-:Y:S01]  /*6f00*/  IMAD R7, R40, R39, R7 ;  /* 0x0000002728077224 */ /* 0x000fe200078e0207 */
[----:B------:R-:W-:Y:S01]  /*6f10*/  MOV R40, R65 ;  /* 0x0000004100287202 */ /* 0x000fe20000000f00 */
[----:B------:R-:W-:Y:S01]  /*6f20*/  IMAD R9, R38, R9, RZ ;  /* 0x0000000926097224 */ /* 0x000fe200078e02ff */
[----:B------:R-:W-:Y:S01]  /*6f30*/  SHF.L.U32 R55, R45, 0x10, RZ ;  /* 0x000000102d377819 */ /* 0x000fe200000006ff */
[-C--:B------:R-:W-:Y:S01]  /*6f40*/  IMAD R8, R0, R39.reuse, R8 ;  /* 0x0000002700087224 */ /* 0x080fe200078e0208 */
[----:B------:R-:W-:Y:S01]  /*6f50*/  PRMT R53, R46, 0x8880, RZ ;  /* 0x000088802e357816 */ /* 0x000fe200000000ff */
[----:B------:R-:W-:Y:S01]  /*6f60*/  IMAD R10, R38, R10, RZ ;  /* 0x0000000a260a7224 */ /* 0x000fe200078e02ff */
[----:B------:R-:W-:Y:S01]  /*6f70*/  SHF.R.S32.HI R45, RZ, 0x18, R45 ;  /* 0x00000018ff2d7819 */ /* 0x000fe2000001142d */
[----:B------:R-:W-:Y:S01]  /*6f80*/  IMAD R9, R2, R39, R9 ;  /* 0x0000002702097224 */ /* 0x000fe200078e0209 */
[----:B------:R-:W-:Y:S01]  /*6f90*/  SHF.L.U32 R52, R46, 0x10, RZ ;  /* 0x000000102e347819 */ /* 0x000fe200000006ff */
[C---:B------:R-:W-:Y:S01]  /*6fa0*/  IMAD R0, R38.reuse, R20, RZ ;  /* 0x0000001426007224 */ /* 0x040fe200078e02ff */
[C---:B------:R-:W-:Y:S01]  /*6fb0*/  PRMT R50, R47.reuse, 0x8880, RZ ;  /* 0x000088802f327816 */ /* 0x040fe200000000ff */
[C---:B------:R-:W-:Y:S01]  /*6fc0*/  IMAD R11, R38.reuse, R11, RZ ;  /* 0x0000000b260b7224 */ /* 0x040fe200078e02ff */
[----:B------:R-:W-:Y:S01]  /*6fd0*/  SHF.R.S32.HI R46, RZ, 0x18, R46 ;  /* 0x00000018ff2e7819 */ /* 0x000fe2000001142e */
[C---:B------:R-:W-:Y:S01]  /*6fe0*/  IMAD R2, R38.reuse, R21, RZ ;  /* 0x0000001526027224 */ /* 0x040fe200078e02ff */
[----:B------:R-:W-:Y:S01]  /*6ff0*/  SHF.L.U32 R49, R47, 0x10, RZ ;  /* 0x000000102f317819 */ /* 0x000fe200000006ff */
[C---:B------:R-:W-:Y:S01]  /*7000*/  IMAD R20, R38.reuse, R24, RZ ;  /* 0x0000001826147224 */ /* 0x040fe200078e02ff */
[----:B------:R-:W-:Y:S01]  /*7010*/  SHF.R.S32.HI R47, RZ, 0x18, R47 ;  /* 0x00000018ff2f7819 */ /* 0x000fe2000001142f */
[----:B------:R-:W-:Y:S01]  /*7020*/  IMAD R21, R38, R25, RZ ;  /* 0x0000001926157224 */ /* 0x000fe200078e02ff */
[----:B------:R-:W-:Y:S01]  /*7030*/  SHF.L.U32 R57, R44, 0x8, RZ ;  /* 0x000000082c397819 */ /* 0x000fe200000006ff */
[----:B------:R-:W-:Y:S01]  /*7040*/  IMAD R24, R38, R28, RZ ;  /* 0x0000001c26187224 */ /* 0x000fe200078e02ff */
[----:B------:R-:W-:Y:S01]  /*7050*/  SHF.R.S32.HI R44, RZ, 0x18, R44 ;  /* 0x00000018ff2c7819 */ /* 0x000fe2000001142c */
[----:B------:R-:W-:Y:S01]  /*7060*/  IMAD R10, R3, R39, R10 ;  /* 0x00000027030a7224 */ /* 0x000fe200078e020a */
[----:B------:R-:W-:Y:S01]  /*7070*/  IADD3 R36, PT, PT, R36, 0x1, RZ ;  /* 0x0000000124247810 */ /* 0x000fe20007ffe0ff */
[C---:B------:R-:W-:Y:S02]  /*7080*/  IMAD R12, R38.reuse, R12, RZ ;  /* 0x0000000c260c7224 */ /* 0x040fe400078e02ff */
[C---:B------:R-:W-:Y:S02]  /*7090*/  IMAD R25, R38.reuse, R29, RZ ;  /* 0x0000001d26197224 */ /* 0x040fe400078e02ff */
[C---:B------:R-:W-:Y:S01]  /*70a0*/  IMAD R28, R38.reuse, R32, RZ ;  /* 0x00000020261c7224 */ /* 0x040fe200078e02ff */
[----:B------:R-:W-:Y:S01]  /*70b0*/  SHF.R.S32.HI R32, RZ, 0x18, R64 ;  /* 0x00000018ff207819 */ /* 0x000fe20000011440 */
[C---:B------:R-:W-:Y:S01]  /*70c0*/  IMAD R29, R38.reuse, R33, RZ ;  /* 0x00000021261d7224 */ /* 0x040fe200078e02ff */
[----:B------:R-:W-:Y:S01]  /*70d0*/  I2IP.S8.S32.SAT R33, R7, R6, RZ ;  /* 0x0000000607217239 */ /* 0x000fe200000014ff */
[----:B------:R-:W-:Y:S01]  /*70e0*/  IMAD R11, R41, R39, R11 ;  /* 0x00000027290b7224 */ /* 0x000fe200078e020b */
[----:B------:R-:W-:Y:S01]  /*70f0*/  MOV R7, R62 ;  /* 0x0000003e00077202 */ /* 0x000fe20000000f00 */
[C---:B------:R-:W-:Y:S01]  /*7100*/  IMAD R13, R38.reuse, R13, RZ ;  /* 0x0000000d260d7224 */ /* 0x040fe200078e02ff */
[----:B------:R-:W-:Y:S01]  /*7110*/  SHF.R.S32.HI R6, RZ, 0x18, R63 ;  /* 0x00000018ff067819 */ /* 0x000fe2000001143f */
[----:B------:R-:W-:Y:S01]  /*7120*/  IMAD R14, R38, R14, RZ ;  /* 0x0000000e260e7224 */ /* 0x000fe200078e02ff */
[----:B------:R-:W-:Y:S01]  /*7130*/  I2IP.S8.S32.SAT R41, R11, R10, RZ ;  /* 0x0000000a0b297239 */ /* 0x000fe200000014ff */
[----:B------:R-:W-:Y:S01]  /*7140*/  IMAD R12, R40, R39, R12 ;  /* 0x00000027280c7224 */ /* 0x000fe200078e020c */
[----:B------:R-:W-:Y:S01]  /*7150*/  I2IP.S8.S32.SAT R40, R5, R4, R33 ;  /* 0x0000000405287239 */ /* 0x000fe20000001421 */
[----:B------:R-:W-:Y:S01]  /*7160*/  IMAD R15, R38, R15, RZ ;  /* 0x0000000f260f7224 */ /* 0x000fe200078e02ff */
[----:B------:R-:W-:Y:S01]  /*7170*/  I2IP.S8.S32.SAT R41, R9, R8, R41 ;  /* 0x0000000809297239 */ /* 0x000fe20000001429 */
[-C--:B------:R-:W-:Y:S01]  /*7180*/  IMAD R13, R32, R39.reuse, R13 ;  /* 0x00000027200d7224 */ /* 0x080fe200078e020d */
[----:B------:R-:W-:Y:S01]  /*7190*/  SHF.R.S32.HI R10, RZ, 0x18, R61 ;  /* 0x00000018ff0a7819 */ /* 0x000fe2000001143d */
[----:B------:R-:W-:Y:S01]  /*71a0*/  IMAD R16, R38, R16, RZ ;  /* 0x0000001026107224 */ /* 0x000fe200078e02ff */
[----:B------:R-:W-:Y:S01]  /*71b0*/  SHF.R.S32.HI R5, RZ, 0x18, R58 ;  /* 0x00000018ff057819 */ /* 0x000fe2000001143a */
[----:B------:R-:W-:Y:S01]  /*71c0*/  IMAD R14, R6, R39, R14 ;  /* 0x00000027060e7224 */ /* 0x000fe200078e020e */
[----:B------:R-:W-:Y:S01]  /*71d0*/  SHF.R.S32.HI R11, RZ, 0x18, R60 ;  /* 0x00000018ff0b7819 */ /* 0x000fe2000001143c */
[----:B------:R-:W-:Y:S01]  /*71e0*/  IMAD R17, R38, R17, RZ ;  /* 0x0000001126117224 */ /* 0x000fe200078e02ff */
[----:B------:R-:W-:Y:S01]  /*71f0*/  SHF.R.S32.HI R6, RZ, 0x18, R57 ;  /* 0x00000018ff067819 */ /* 0x000fe20000011439 */
[-C--:B------:R-:W-:Y:S02]  /*7200*/  IMAD R15, R42, R39.reuse, R15 ;  /* 0x000000272a0f7224 */ /* 0x080fe400078e020f */
[C---:B------:R-:W-:Y:S02]  /*7210*/  IMAD R18, R38.reuse, R18, RZ ;  /* 0x0000001226127224 */ /* 0x040fe400078e02ff */
[----:B------:R-:W-:Y:S01]  /*7220*/  IMAD R16, R7, R39, R16 ;  /* 0x0000002707107224 */ /* 0x000fe200078e0210 */
[----:B------:R-:W-:Y:S01]  /*7230*/  I2IP.S8.S32.SAT R14, R15, R14, RZ ;  /* 0x0000000e0f0e7239 */ /* 0x000fe200000014ff */
[----:B------:R-:W-:Y:S01]  /*7240*/  IMAD R19, R38, R19, RZ ;  /* 0x0000001326137224 */ /* 0x000fe200078e02ff */
[----:B------:R-:W-:Y:S01]  /*7250*/  SHF.R.S32.HI R7, RZ, 0x18, R48 ;  /* 0x00000018ff077819 */ /* 0x000fe20000011430 */
[-C--:B------:R-:W-:Y:S01]  /*7260*/  IMAD R17, R10, R39.reuse, R17 ;  /* 0x000000270a117224 */ /* 0x080fe200078e0211 */
[----:B------:R-:W-:Y:S01]  /*7270*/  I2IP.S8.S32.SAT R42, R13, R12, R14 ;  /* 0x0000000c0d2a7239 */ /* 0x000fe2000000140e */
[-C--:B------:R-:W-:Y:S02]  /*7280*/  IMAD R18, R11, R39.reuse, R18 ;  /* 0x000000270b127224 */ /* 0x080fe400078e0212 */
[----:B------:R-:W-:Y:S02]  /*7290*/  IMAD.MOV.U32 R4, RZ, RZ, R59 ;  /* 0x000000ffff047224 */ /* 0x000fe400078e003b */
[-C--:B------:R-:W-:Y:S02]  /*72a0*/  IMAD R19, R43, R39.reuse, R19 ;  /* 0x000000272b137224 */ /* 0x080fe400078e0213 */
[----:B------:R-:W-:Y:S02]  /*72b0*/  IMAD R3, R38, R22, RZ ;  /* 0x0000001626037224 */ /* 0x000fe400078e02ff */
[----:B------:R-:W-:Y:S01]  /*72c0*/  IMAD R0, R4, R39, R0 ;  /* 0x0000002704007224 */ /* 0x000fe200078e0200 */
[----:B------:R-:W-:Y:S01]  /*72d0*/  I2IP.S8.S32.SAT R18, R19, R18, RZ ;  /* 0x0000001213127239 */ /* 0x000fe200000014ff */
[----:B------:R-:W-:Y:S01]  /*72e0*/  IMAD R23, R38, R23, RZ ;  /* 0x0000001726177224 */ /* 0x000fe200078e02ff */
[----:B------:R-:W-:Y:S01]  /*72f0*/  MOV R4, R56 ;  /* 0x0000003800047202 */ /* 0x000fe20000000f00 */
[-C--:B------:R-:W-:Y:S01]  /*7300*/  IMAD R2, R5, R39.reuse, R2 ;  /* 0x0000002705027224 */ /* 0x080fe200078e0202 */
[----:B------:R-:W-:Y:S01]  /*7310*/  I2IP.S8.S32.SAT R43, R17, R16, R18 ;  /* 0x00000010112b7239 */ /* 0x000fe20000001412 */
[-C--:B------:R-:W-:Y:S01]  /*7320*/  IMAD R3, R6, R39.reuse, R3 ;  /* 0x0000002706037224 */ /* 0x080fe200078e0203 */
[----:B------:R-:W-:Y:S01]  /*7330*/  SHF.R.S32.HI R5, RZ, 0x18, R55 ;  /* 0x00000018ff057819 */ /* 0x000fe20000011437 */
[-C--:B------:R-:W-:Y:S01]  /*7340*/  IMAD R23, R44, R39.reuse, R23 ;  /* 0x000000272c177224 */ /* 0x080fe200078e0217 */
[----:B------:R-:W-:Y:S01]  /*7350*/  SHF.R.S32.HI R6, RZ, 0x18, R54 ;  /* 0x00000018ff067819 */ /* 0x000fe20000011436 */
[----:B------:R-:W-:Y:S01]  /*7360*/  IMAD R22, R38, R26, RZ ;  /* 0x0000001a26167224 */ /* 0x000fe200078e02ff */
[----:B------:R1:W-:Y:S01]  /*7370*/  STS.128 [R79+UR44+0x1400], R40 ;  /* 0x001400284f007988 */ /* 0x0003e20008000c2c */
[----:B------:R-:W-:Y:S01]  /*7380*/  IMAD R20, R4, R39, R20 ;  /* 0x0000002704147224 */ /* 0x000fe200078e0214 */
[----:B------:R-:W-:Y:S01]  /*7390*/  I2IP.S8.S32.SAT R3, R23, R3, RZ ;  /* 0x0000000317037239 */ /* 0x000fe200000014ff */
[----:B------:R-:W-:Y:S01]  /*73a0*/  IMAD R27, R38, R27, RZ ;  /* 0x0000001b261b7224 */ /* 0x000fe200078e02ff */
[----:B------:R-:W-:Y:S01]  /*73b0*/  MOV R4, R53 ;  /* 0x0000003500047202 */ /* 0x000fe20000000f00 */
[-C--:B------:R-:W-:Y:S01]  /*73c0*/  IMAD R21, R5, R39.reuse, R21 ;  /* 0x0000002705157224 */ /* 0x080fe200078e0215 */
[----:B------:R-:W-:Y:S01]  /*73d0*/  SHF.R.S32.HI R5, RZ, 0x18, R52 ;  /* 0x00000018ff057819 */ /* 0x000fe20000011434 */
[-C--:B------:R-:W-:Y:S01]  /*73e0*/  IMAD R22, R6, R39.reuse, R22 ;  /* 0x0000002706167224 */ /* 0x080fe200078e0216 */
[----:B------:R-:W-:Y:S01]  /*73f0*/  SHF.R.S32.HI R6, RZ, 0x18, R49 ;  /* 0x00000018ff067819 */ /* 0x000fe20000011431 */
[-C--:B------:R-:W-:Y:S02]  /*7400*/  IMAD R27, R45, R39.reuse, R27 ;  /* 0x000000272d1b7224 */ /* 0x080fe400078e021b */
[-C--:B------:R-:W-:Y:S01]  /*7410*/  IMAD R24, R4, R39.reuse, R24 ;  /* 0x0000002704187224 */ /* 0x080fe200078e0218 */
[----:B------:R-:W-:Y:S01]  /*7420*/  SHF.R.S32.HI R4, RZ, 0x18, R51 ;  /* 0x00000018ff047819 */ /* 0x000fe20000011433 */
[C---:B------:R-:W-:Y:S02]  /*7430*/  IMAD R26, R38.reuse, R30, RZ ;  /* 0x0000001e261a7224 */ /* 0x040fe400078e02ff */
[----:B------:R-:W-:Y:S01]  /*7440*/  IMAD R25, R5, R39, R25 ;  /* 0x0000002705197224 */ /* 0x000fe200078e0219 */
[----:B------:R-:W-:Y:S01]  /*7450*/  MOV R5, R50 ;  /* 0x0000003200057202 */ /* 0x000fe20000000f00 */
[----:B------:R-:W-:Y:S02]  /*7460*/  IMAD R31, R38, R31, RZ ;  /* 0x0000001f261f7224 */ /* 0x000fe400078e02ff */
[-C--:B------:R-:W-:Y:S01]  /*7470*/  IMAD R26, R4, R39.reuse, R26 ;  /* 0x00000027041a7224 */ /* 0x080fe200078e021a */
[----:B------:R-:W-:Y:S01]  /*7480*/  I2IP.S8.S32.SAT R4, R2, R0, R3 ;  /* 0x0000000002047239 */ /* 0x000fe20000001403 */
[-C--:B------:R-:W-:Y:S02]  /*7490*/  IMAD R31, R46, R39.reuse, R31 ;  /* 0x000000272e1f7224 */ /* 0x080fe400078e021f */
[-C--:B------:R-:W-:Y:S01]  /*74a0*/  IMAD R28, R5, R39.reuse, R28 ;  /* 0x00000027051c7224 */ /* 0x080fe200078e021c */
[----:B------:R-:W-:Y:S01]  /*74b0*/  I2IP.S8.S32.SAT R5, R27, R22, RZ ;  /* 0x000000161b057239 */ /* 0x000fe200000014ff */
[----:B------:R-:W-:Y:S02]  /*74c0*/  IMAD R30, R38, R34, RZ ;  /* 0x00000022261e7224 */ /* 0x000fe400078e02ff */
[----:B------:R-:W-:Y:S01]  /*74d0*/  IMAD R29, R6, R39, R29 ;  /* 0x00000027061d7224 */ /* 0x000fe200078e021d */
[----:B------:R-:W-:Y:S01]  /*74e0*/  I2IP.S8.S32.SAT R6, R31, R26, RZ ;  /* 0x0000001a1f067239 */ /* 0x000fe200000014ff */
[----:B------:R-:W-:Y:S01]  /*74f0*/  IMAD R35, R38, R35, RZ ;  /* 0x0000002326237224 */ /* 0x000fe200078e02ff */
[----:B------:R-:W-:Y:S01]  /*7500*/  I2IP.S8.S32.SAT R5, R21, R20, R5 ;  /* 0x0000001415057239 */ /* 0x000fe20000001405 */
[-C--:B------:R-:W-:Y:S01]  /*7510*/  IMAD R30, R7, R39.reuse, R30 ;  /* 0x00000027071e7224 */ /* 0x080fe200078e021e */
[----:B------:R-:W-:Y:S01]  /*7520*/  I2IP.S8.S32.SAT R6, R25, R24, R6 ;  /* 0x0000001819067239 */ /* 0x000fe20000001406 */
[----:B------:R-:W-:Y:S05]  /*7530*/  IMAD R35, R47, R39, R35 ;  /* 0x000000272f237224 */ /* 0x000fea00078e0223 */
[----:B------:R-:W-:Y:S04]  /*7540*/  I2IP.S8.S32.SAT R7, R35, R30, RZ ;  /* 0x0000001e23077239 */ /* 0x000fe800000014ff */
[----:B------:R-:W-:Y:S05]  /*7550*/  I2IP.S8.S32.SAT R7, R29, R28, R7 ;  /* 0x0000001c1d077239 */ /* 0x000fea0000001407 */
[----:B------:R1:W-:Y:S01]  /*7560*/  STS.128 [R78+0x1010], R4 ;  /* 0x001010044e007388 */ /* 0x0003e20000000c00 */
[----:B------:R-:W-:Y:S01]  /*7570*/  @!PT LDS RZ, [RZ] ;  /* 0x00000000fffff984 */ /* 0x000fe20000000800 */
[----:B------:R-:W-:Y:S01]  /*7580*/  @!PT LDS RZ, [RZ] ;  /* 0x00000000fffff984 */ /* 0x000fe20000000800 */
[----:B------:R-:W-:Y:S01]  /*7590*/  @!PT LDS RZ, [RZ] ;  /* 0x00000000fffff984 */ /* 0x000fe20000000800 */
[----:B------:R-:W-:Y:S01]  /*75a0*/  @!PT LDS RZ, [RZ] ;  /* 0x00000000fffff984 */ /* 0x000fe20000000800 */
[----:B------:R3:W-:Y:S07]  /*75b0*/  MEMBAR.ALL.CTA ;  /* 0x0000000000007992 */ /* 0x0007ee0000008000 */
[----:B---3--:R-:W3:Y:S02]  /*75c0*/  FENCE.VIEW.ASYNC.S ;  /* 0x00000000000073c6 */ /* 0x008ee40000000000 */
[----:B---3--:R-:W-:Y:S06]  /*75d0*/  BAR.SYNC.DEFER_BLOCKING 0x1, 0x80 ;  /* 0x0042000000007b1d */ /* 0x008fec0000010000 */
[----:B------:R-:W-:Y:S05]  /*75e0*/  @P0 BRA `(.L_x_124) ;  /* 0x0000000000300947 */ /* 0x000fea0003800000 */
[----:B------:R-:W-:Y:S02]  /*75f0*/  UIADD3 UR4, UPT, UPT, UR44, 0x1400, URZ ;  /* 0x000014002c047890 */ /* 0x000fe4000fffe0ff */
[----:B------:R-:W-:Y:S02]  /*7600*/  USHF.L.U32 UR9, UR45, 0x6, URZ ;  /* 0x000000062d097899 */ /* 0x000fe400080006ff */
[----:B------:R-:W-:Y:S02]  /*7610*/  USHF.L.U32 UR10, UR46, 0x6, URZ ;  /* 0x000000062e0a7899 */ /* 0x000fe400080006ff */
[----:B------:R-:W-:Y:S01]  /*7620*/  MOV R86, UR4 ;  /* 0x0000000400567c02 */ /* 0x000fe20008000f00 */
[----:B------:R-:W-:Y:S01]  /*7630*/  UIADD3 UR4, UP0, UPT, UR62, 0x680, URZ ;  /* 0x000006803e047890 */ /* 0x000fe2000ff1e0ff */
[----:B------:R-:W-:Y:S02]  /*7640*/  UMOV UR11, UR36 ;  /* 0x00000024000b7c82 */ /* 0x000fe40008000000 */
[----:B------:R-:W-:Y:S01]  /*7650*/  R2UR UR8, R86 ;  /* 0x00000000560872ca */ /* 0x000fe200000e0000 */
[----:B------:R-:W-:Y:S11]  /*7660*/  UIADD3.X UR5, UPT, UPT, URZ, UR63, URZ, UP0, !UPT ;  /* 0x0000003fff057290 */ /* 0x000ff600087fe4ff */
[----:B------:R-:W-:Y:S01]  /*7670*/  @!UPT UIADD3 URZ, UPT, UPT, URZ, URZ, URZ ;  /* 0x000000fffffff290 */ /* 0x000fe2000fffe0ff */
[----:B------:R3:W-:Y:S01]  /*7680*/  UTMASTG.3D [UR8], [UR4] ;  /* 0x00000008040073b5 */ /* 0x0007e20008010000 */
[----:B------:R0:W-:Y:S01]  /*7690*/  UTMACMDFLUSH ;  /* 0x00000000000079b7 */ /* 0x0001e20000000000 */
[----:B---3--:R-:W-:Y:S04]  /*76a0*/  DEPBAR.LE SB0, 0x0 ;  /* 0x000080000000791a */ /* 0x008fe80000000000 */
.L_x_124:
[----:B------:R-:W-:Y:S05]  /*76b0*/  BSYNC.RECONVERGENT B0 ;  /* 0x0000000000007941 */ /* 0x000fea0003800200 */
.L_x_123:
[----:B------:R-:W-:Y:S01]  /*76c0*/  BAR.SYNC.DEFER_BLOCKING 0x1, 0x80 ;  /* 0x0042000000007b1d */ /* 0x000fe20000010000 */
[----:B------:R-:W-:Y:S01]  /*76d0*/  ISETP.NE.AND P0, PT, R82, 0x2, PT ;  /* 0x000000025200780c */ /* 0x000fe20003f05270 */
[----:B------:R-:W-:Y:S01]  /*76e0*/  UISETP.NE.AND UP0, UPT, UR47, URZ, UPT ;  /* 0x000000ff2f00728c */ /* 0x000fe2000bf05270 */
[----:B------:R-:W-:Y:S01]  /*76f0*/  ISETP.NE.AND P1, PT, R36, 0x4, PT ;  /* 0x000000042400780c */ /* 0x000fe20003f25270 */
[----:B------:R-:W-:Y:S01]  /*7700*/  UIADD3 UR45, UPT, UPT, UR37, UR57, URZ ;  /* 0x00000039252d7290 */ /* 0x000fe2000fffe0ff */
[----:B------:R-:W-:Y:S01]  /*7710*/  SEL R2, RZ, 0x1, P0 ;  /* 0x00000001ff027807 */ /* 0x000fe20000000000 */
[----:B------:R-:W-:Y:S01]  /*7720*/  UIADD3 UR46, UPT, UPT, UR38, UR60, URZ ;  /* 0x0000003c262e7290 */ /* 0x000fe2000fffe0ff */
[----:B------:R-:W-:Y:S02]  /*7730*/  SEL R0, RZ, 0x1, P1 ;  /* 0x00000001ff007807 */ /* 0x000fe40000800000 */
[----:B------:R-:W-:Y:S02]  /*7740*/  LOP3.LUT R84, R84, R2, RZ, 0x3c, !PT ;  /* 0x0000000254547212 */ /* 0x000fe400078e3cff */
[----:B------:R-:W-:Y:S02]  /*7750*/  LOP3.LUT R85, R85, R0, RZ, 0x3c, !PT ;  /* 0x0000000055557212 */ /* 0x000fe400078e3cff */
[----:B------:R-:W-:Y:S02]  /*7760*/  SEL R82, R82, RZ, P0 ;  /* 0x000000ff52527207 */ /* 0x000fe40000000000 */
[----:B------:R-:W-:Y:S01]  /*7770*/  SEL R36, R36, RZ, P1 ;  /* 0x000000ff24247207 */ /* 0x000fe20000800000 */
[----:B------:R-:W-:Y:S01]  /*7780*/  UMOV UR36, UR51 ;  /* 0x0000003300247c82 */ /* 0x000fe20008000000 */
[----:B------:R-:W-:Y:S05]  /*7790*/  BRA.U UP0, `(.L_x_125) ;  /* 0xffffffe500107547 */ /* 0x000fea000b83ffff */
[----:B------:R-:W-:Y:S05]  /*77a0*/  EXIT ;  /* 0x000000000000794d */ /* 0x000fea0003800000 */
.L_x_25:
[----:B---3--:R3:W4:Y:S02]  /*77b0*/  SYNCS.PHASECHK.TRANS64.TRYWAIT P0, [R0+URZ+0x240], R2 ;  /* 0x00024002000075a7 */ /* 0x00872400080011ff */
[----:B----4-:R-:W-:Y:S05]  /*77c0*/  @!P0 NANOSLEEP.SYNCS 0x989680 ;  /* 0x009896800000895d */ /* 0x010fea0003900000 */
[----:B------:R-:W4:Y:S02]  /*77d0*/  @!P0 SYNCS.PHASECHK.TRANS64 P0, [R0+URZ+0x240], R2 ;  /* 0x00024002000085a7 */ /* 0x000f2400080010ff */
[----:B----4-:R-:W-:Y:S05]  /*77e0*/  @!P0 BRA `(.L_x_25) ;  /* 0xfffffffc00f08947 */ /* 0x010fea000383ffff */
[----:B------:R-:W-:Y:S05]  /*77f0*/  BRA `(.L_x_126) ;  /* 0xffffffa000bc7947 */ /* 0x000fea000383ffff */
.L_x_28:
[----:B--2---:R-:W-:-:S07]  /*7800*/  MOV R0, UR33 ;  /* 0x0000002100007c02 */ /* 0x004fce0008000f00 */
.L_x_127:
[----:B--2---:R2:W3:Y:S02]  /*7810*/  SYNCS.PHASECHK.TRANS64.TRYWAIT P0, [R0+URZ+0xd8], R3 ;  /* 0x0000d803000075a7 */ /* 0x0044e400080011ff */
[----:B---3--:R-:W-:Y:S05]  /*7820*/  @!P0 NANOSLEEP.SYNCS 0x989680 ;  /* 0x009896800000895d */ /* 0x008fea0003900000 */
[----:B------:R-:W3:Y:S02]  /*7830*/  @!P0 SYNCS.PHASECHK.TRANS64 P0, [R0+URZ+0xd8], R3 ;  /* 0x0000d803000085a7 */ /* 0x000ee400080010ff */
[----:B---3--:R-:W-:Y:S05]  /*7840*/  @!P0 BRA `(.L_x_127) ;  /* 0xfffffffc00f08947 */ /* 0x008fea000383ffff */
[----:B------:R-:W-:Y:S05]  /*7850*/  BRA `(.L_x_27) ;  /* 0xffffffa400047947 */ /* 0x000fea000383ffff */
.L_x_35:
[----:B-1----:R-:W-:-:S07]  /*7860*/  MOV R0, UR17 ;  /* 0x0000001100007c02 */ /* 0x002fce0008000f00 */
.L_x_128:
[----:B-1----:R1:W2:Y:S02]  /*7870*/  SYNCS.PHASECHK.TRANS64.TRYWAIT P0, [R0+URZ+0xd8], R3 ;  /* 0x0000d803000075a7 */ /* 0x0022a400080011ff */
[----:B--2---:R-:W-:Y:S05]  /*7880*/  @!P0 NANOSLEEP.SYNCS 0x989680 ;  /* 0x009896800000895d */ /* 0x004fea0003900000 */
[----:B------:R-:W2:Y:S02]  /*7890*/  @!P0 SYNCS.PHASECHK.TRANS64 P0, [R0+URZ+0xd8], R3 ;  /* 0x0000d803000085a7 */ /* 0x000ea400080010ff */
[----:B--2---:R-:W-:Y:S05]  /*78a0*/  @!P0 BRA `(.L_x_128) ;  /* 0xfffffffc00f08947 */ /* 0x004fea000383ffff */
[----:B------:R-:W-:Y:S05]  /*78b0*/  BRA `(.L_x_34) ;  /* 0xffffffa400c07947 */ /* 0x000fea000383ffff */
.L_x_40:
[----:B-1----:R1:W2:Y:S02]  /*78c0*/  SYNCS.PHASECHK.TRANS64.TRYWAIT P0, [R3+URZ+0x1d0], R0 ;  /* 0x0001d000030075a7 */ /* 0x0022a400080011ff */
[----:B--2---:R-:W-:Y:S05]  /*78d0*/  @!P0 NANOSLEEP.SYNCS 0x989680 ;  /* 0x009896800000895d */ /* 0x004fea0003900000 */
[----:B------:R-:W2:Y:S02]  /*78e0*/  @!P0 SYNCS.PHASECHK.TRANS64 P0, [R3+URZ+0x1d0], R0 ;  /* 0x0001d000030085a7 */ /* 0x000ea400080010ff */
[----:B--2---:R-:W-:Y:S05]  /*78f0*/  @!P0 BRA `(.L_x_40) ;  /* 0xfffffffc00f08947 */ /* 0x004fea000383ffff */
[----:B------:R-:W-:Y:S05]  /*7900*/  BRA `(.L_x_129) ;  /* 0xffffffa800647947 */ /* 0x000fea000383ffff */
.L_x_44:
[----:B------:R-:W-:-:S07]  /*7910*/  MOV R0, UR4 ;  /* 0x0000000400007c02 */ /* 0x000fce0008000f00 */
.L_x_130:
[----:B-1----:R1:W2:Y:S02]  /*7920*/  SYNCS.PHASECHK.TRANS64.TRYWAIT P0, [R0+URZ], R2 ;  /* 0x00000002000075a7 */ /* 0x0022a400080011ff */
[----:B--2---:R-:W-:Y:S05]  /*7930*/  @!P0 NANOSLEEP.SYNCS 0x989680 ;  /* 0x009896800000895d */ /* 0x004fea0003900000 */
[----:B------:R-:W2:Y:S02]  /*7940*/  @!P0 SYNCS.PHASECHK.TRANS64 P0, [R0+URZ], R2 ;  /* 0x00000002000085a7 */ /* 0x000ea400080010ff */
[----:B--2---:R-:W-:Y:S05]  /*7950*/  @!P0 BRA `(.L_x_130) ;  /* 0xfffffffc00f08947 */ /* 0x004fea000383ffff */
[----:B------:R-:W-:Y:S05]  /*7960*/  BRA `(.L_x_131) ;  /* 0xffffffb000087947 */ /* 0x000fea000383ffff */
.L_x_45:
[----:B------:R-:W-:-:S07]  /*7970*/  MOV R0, UR5 ;  /* 0x0000000500007c02 */ /* 0x000fce0008000f00 */
.L_x_132:
[----:B-1----:R1:W2:Y:S02]  /*7980*/  SYNCS.PHASECHK.TRANS64.TRYWAIT P0, [R0+URZ], R3 ;  /* 0x00000003000075a7 */ /* 0x0022a400080011ff */
[----:B--2---:R-:W-:Y:S05]  /*7990*/  @!P0 NANOSLEEP.SYNCS 0x989680 ;  /* 0x009896800000895d */ /* 0x004fea0003900000 */
[----:B------:R-:W2:Y:S02]  /*79a0*/  @!P0 SYNCS.PHASECHK.TRANS64 P0, [R0+URZ], R3 ;  /* 0x00000003000085a7 */ /* 0x000ea400080010ff */
[----:B--2---:R-:W-:Y:S05]  /*79b0*/  @!P0 BRA `(.L_x_132) ;  /* 0xfffffffc00f08947 */ /* 0x004fea000383ffff */
[----:B------:R-:W-:Y:S05]  /*79c0*/  BRA `(.L_x_133) ;  /* 0xffffffb000147947 */ /* 0x000fea000383ffff */
.L_x_46:
[----:B------:R-:W-:-:S07]  /*79d0*/  MOV R0, UR5 ;  /* 0x0000000500007c02 */ /* 0x000fce0008000f00 */
.L_x_134:
[----:B-1----:R1:W2:Y:S02]  /*79e0*/  SYNCS.PHASECHK.TRANS64.TRYWAIT P0, [R0+URZ], R3 ;  /* 0x00000003000075a7 */ /* 0x0022a400080011ff */
[----:B--2---:R-:W-:Y:S05]  /*79f0*/  @!P0 NANOSLEEP.SYNCS 0x989680 ;  /* 0x009896800000895d */ /* 0x004fea0003900000 */
[----:B------:R-:W2:Y:S02]  /*7a00*/  @!P0 SYNCS.PHASECHK.TRANS64 P0, [R0+URZ], R3 ;  /* 0x00000003000085a7 */ /* 0x000ea400080010ff */
[----:B--2---:R-:W-:Y:S05]  /*7a10*/  @!P0 BRA `(.L_x_134) ;  /* 0xfffffffc00f08947 */ /* 0x004fea000383ffff */
[----:B------:R-:W-:Y:S05]  /*7a20*/  BRA `(.L_x_135) ;  /* 0xffffffb000207947 */ /* 0x000fea000383ffff */
.L_x_47:
[----:B------:R-:W-:-:S07]  /*7a30*/  MOV R0, UR5 ;  /* 0x0000000500007c02 */ /* 0x000fce0008000f00 */
.L_x_136:
[----:B-1----:R1:W2:Y:S02]  /*7a40*/  SYNCS.PHASECHK.TRANS64.TRYWAIT P0, [R0+URZ], R3 ;  /* 0x00000003000075a7 */ /* 0x0022a400080011ff */
[----:B--2---:R-:W-:Y:S05]  /*7a50*/  @!P0 NANOSLEEP.SYNCS 0x989680 ;  /* 0x009896800000895d */ /* 0x004fea0003900000 */
[----:B------:R-:W2:Y:S02]  /*7a60*/  @!P0 SYNCS.PHASECHK.TRANS64 P0, [R0+URZ], R3 ;  /* 0x00000003000085a7 */ /* 0x000ea400080010ff */
[----:B--2---:R-:W-:Y:S05]  /*7a70*/  @!P0 BRA `(.L_x_136) ;  /* 0xfffffffc00f08947 */ /* 0x004fea000383ffff */
[----:B------:R-:W-:Y:S05]  /*7a80*/  BRA `(.L_x_137) ;  /* 0xffffffb0002c7947 */ /* 0x000fea000383ffff */
.L_x_48:
[----:B------:R-:W-:-:S07]  /*7a90*/  MOV R0, UR5 ;  /* 0x0000000500007c02 */ /* 0x000fce0008000f00 */
.L_x_138:
[----:B-1----:R1:W2:Y:S02]  /*7aa0*/  SYNCS.PHASECHK.TRANS64.TRYWAIT P0, [R0+URZ], R3 ;  /* 0x00000003000075a7 */ /* 0x0022a400080011ff */
[----:B--2---:R-:W-:Y:S05]  /*7ab0*/  @!P0 NANOSLEEP.SYNCS 0x989680 ;  /* 0x009896800000895d */ /* 0x004fea0003900000 */
[----:B------:R-:W2:Y:S02]  /*7ac0*/  @!P0 SYNCS.PHASECHK.TRANS64 P0, [R0+URZ], R3 ;  /* 0x00000003000085a7 */ /* 0x000ea400080010ff */
[----:B--2---:R-:W-:Y:S05]  /*7ad0*/  @!P0 BRA `(.L_x_138) ;  /* 0xfffffffc00f08947 */ /* 0x004fea000383ffff */
[----:B------:R-:W-:Y:S05]  /*7ae0*/  BRA `(.L_x_139) ;  /* 0xffffffb000387947 */ /* 0x000fea000383ffff */
.L_x_49:
[----:B------:R-:W-:-:S07]  /*7af0*/  MOV R0, UR5 ;  /* 0x0000000500007c02 */ /* 0x000fce0008000f00 */
.L_x_140:
[----:B-1----:R1:W2:Y:S02]  /*7b00*/  SYNCS.PHASECHK.TRANS64.TRYWAIT P0, [R0+URZ], R3 ;  /* 0x00000003000075a7 */ /* 0x0022a400080011ff */
[----:B--2---:R-:W-:Y:S05]  /*7b10*/  @!P0 NANOSLEEP.SYNCS 0x989680 ;  /* 0x009896800000895d */ /* 0x004fea0003900000 */
[----:B------:R-:W2:Y:S02]  /*7b20*/  @!P0 SYNCS.PHASECHK.TRANS64 P0, [R0+URZ], R3 ;  /* 0x00000003000085a7 */ /* 0x000ea400080010ff */
[----:B--2---:R-:W-:Y:S05]  /*7b30*/  @!P0 BRA `(.L_x_140) ;  /* 0xfffffffc00f08947 */ /* 0x004fea000383ffff */
[----:B------:R-:W-:Y:S05]  /*7b40*/  BRA `(.L_x_141) ;  /* 0xffffffb000447947 */ /* 0x000fea000383ffff */
.L_x_50:
[----:B------:R-:W-:-:S07]  /*7b50*/  MOV R0, UR5 ;  /* 0x0000000500007c02 */ /* 0x000fce0008000f00 */
.L_x_142:
[----:B-1----:R1:W2:Y:S02]  /*7b60*/  SYNCS.PHASECHK.TRANS64.TRYWAIT P0, [R0+URZ], R3 ;  /* 0x00000003000075a7 */ /* 0x0022a400080011ff */
[----:B--2---:R-:W-:Y:S05]  /*7b70*/  @!P0 NANOSLEEP.SYNCS 0x989680 ;  /* 0x009896800000895d */ /* 0x004fea0003900000 */
[----:B------:R-:W2:Y:S02]  /*7b80*/  @!P0 SYNCS.PHASECHK.TRANS64 P0, [R0+URZ], R3 ;  /* 0x00000003000085a7 */ /* 0x000ea400080010ff */
[----:B--2---:R-:W-:Y:S05]  /*7b90*/  @!P0 BRA `(.L_x_142) ;  /* 0xfffffffc00f08947 */ /* 0x004fea000383ffff */
[----:B------:R-:W-:Y:S05]  /*7ba0*/  BRA `(.L_x_143) ;  /* 0xffffffb000507947 */ /* 0x000fea000383ffff */
.L_x_51:
[----:B------:R-:W-:-:S07]  /*7bb0*/  MOV R0, UR5 ;  /* 0x0000000500007c02 */ /* 0x000fce0008000f00 */
.L_x_144:
[----:B-1----:R1:W2:Y:S02]  /*7bc0*/  SYNCS.PHASECHK.TRANS64.TRYWAIT P0, [R0+URZ], R3 ;  /* 0x00000003000075a7 */ /* 0x0022a400080011ff */
[----:B--2---:R-:W-:Y:S05]  /*7bd0*/  @!P0 NANOSLEEP.SYNCS 0x989680 ;  /* 0x009896800000895d */ /* 0x004fea0003900000 */
[----:B------:R-:W2:Y:S02]  /*7be0*/  @!P0 SYNCS.PHASECHK.TRANS64 P0, [R0+URZ], R3 ;  /* 0x00000003000085a7 */ /* 0x000ea400080010ff */
[----:B--2---:R-:W-:Y:S05]  /*7bf0*/  @!P0 BRA `(.L_x_144) ;  /* 0xfffffffc00f08947 */ /* 0x004fea000383ffff */
[----:B------:R-:W-:Y:S05]  /*7c00*/  BRA `(.L_x_145) ;  /* 0xffffffb0005c7947 */ /* 0x000fea000383ffff */
.L_x_52:
[----:B------:R-:W-:-:S07]  /*7c10*/  MOV R0, UR5 ;  /* 0x0000000500007c02 */ /* 0x000fce0008000f00 */
.L_x_146:
[----:B-1----:R1:W2:Y:S02]  /*7c20*/  SYNCS.PHASECHK.TRANS64.TRYWAIT P0, [R0+URZ], R3 ;  /* 0x00000003000075a7 */ /* 0x0022a400080011ff */
[----:B--2---:R-:W-:Y:S05]  /*7c30*/  @!P0 NANOSLEEP.SYNCS 0x989680 ;  /* 0x009896800000895d */ /* 0x004fea0003900000 */
[----:B------:R-:W2:Y:S02]  /*7c40*/  @!P0 SYNCS.PHASECHK.TRANS64 P0, [R0+URZ], R3 ;  /* 0x00000003000085a7 */ /* 0x000ea400080010ff */
[----:B--2---:R-:W-:Y:S05]  /*7c50*/  @!P0 BRA `(.L_x_146) ;  /* 0xfffffffc00f08947 */ /* 0x004fea000383ffff */
[----:B------:R-:W-:Y:S05]  /*7c60*/  BRA `(.L_x_147) ;  /* 0xffffffb000687947 */ /* 0x000fea000383ffff */
.L_x_53:
[----:B------:R-:W-:-:S07]  /*7c70*/  MOV R0, UR5 ;  /* 0x0000000500007c02 */ /* 0x000fce0008000f00 */
.L_x_148:
[----:B-1----:R1:W2:Y:S02]  /*7c80*/  SYNCS.PHASECHK.TRANS64.TRYWAIT P0, [R0+URZ], R3 ;  /* 0x00000003000075a7 */ /* 0x0022a400080011ff */
[----:B--2---:R-:W-:Y:S05]  /*7c90*/  @!P0 NANOSLEEP.SYNCS 0x989680 ;  /* 0x009896800000895d */ /* 0x004fea0003900000 */
[----:B------:R-:W2:Y:S02]  /*7ca0*/  @!P0 SYNCS.PHASECHK.TRANS64 P0, [R0+URZ], R3 ;  /* 0x00000003000085a7 */ /* 0x000ea400080010ff */
[----:B--2---:R-:W-:Y:S05]  /*7cb0*/  @!P0 BRA `(.L_x_148) ;  /* 0xfffffffc00f08947 */ /* 0x004fea000383ffff */
[----:B------:R-:W-:Y:S05]  /*7cc0*/  BRA `(.L_x_149) ;  /* 0xffffffb000747947 */ /* 0x000fea000383ffff */
.L_x_54:
[----:B------:R-:W-:-:S07]  /*7cd0*/  MOV R0, UR5 ;  /* 0x0000000500007c02 */ /* 0x000fce0008000f00 */
.L_x_150:
[----:B-1----:R1:W2:Y:S02]  /*7ce0*/  SYNCS.PHASECHK.TRANS64.TRYWAIT P0, [R0+URZ], R3 ;  /* 0x00000003000075a7 */ /* 0x0022a400080011ff */
[----:B--2---:R-:W-:Y:S05]  /*7cf0*/  @!P0 NANOSLEEP.SYNCS 0x989680 ;  /* 0x009896800000895d */ /* 0x004fea0003900000 */
[----:B------:R-:W2:Y:S02]  /*7d00*/  @!P0 SYNCS.PHASECHK.TRANS64 P0, [R0+URZ], R3 ;  /* 0x00000003000085a7 */ /* 0x000ea400080010ff */
[----:B--2---:R-:W-:Y:S05]  /*7d10*/  @!P0 BRA `(.L_x_150) ;  /* 0xfffffffc00f08947 */ /* 0x004fea000383ffff */
[----:B------:R-:W-:Y:S05]  /*7d20*/  BRA `(.L_x_151) ;  /* 0xffffffb000807947 */ /* 0x000fea000383ffff */
.L_x_55:
[----:B------:R-:W-:-:S07]  /*7d30*/  MOV R0, UR5 ;  /* 0x0000000500007c02 */ /* 0x000fce0008000f00 */
.L_x_152:
[----:B-1----:R1:W2:Y:S02]  /*7d40*/  SYNCS.PHASECHK.TRANS64.TRYWAIT P0, [R0+URZ], R3 ;  /* 0x00000003000075a7 */ /* 0x0022a400080011ff */
[----:B--2---:R-:W-:Y:S05]  /*7d50*/  @!P0 NANOSLEEP.SYNCS 0x989680 ;  /* 0x009896800000895d */ /* 0x004fea0003900000 */
[----:B------:R-:W2:Y:S02]  /*7d60*/  @!P0 SYNCS.PHASECHK.TRANS64 P0, [R0+URZ], R3 ;  /* 0x00000003000085a7 */ /* 0x000ea400080010ff */
[----:B--2---:R-:W-:Y:S05]  /*7d70*/  @!P0 BRA `(.L_x_152) ;  /* 0xfffffffc00f08947 */ /* 0x004fea000383ffff */
[----:B------:R-:W-:Y:S05]  /*7d80*/  BRA `(.L_x_153) ;  /* 0xffffffb0008c7947 */ /* 0x000fea000383ffff */
.L_x_56:
[----:B------:R-:W-:-:S07]  /*7d90*/  MOV R0, UR5 ;  /* 0x0000000500007c02 */ /* 0x000fce0008000f00 */
.L_x_154:
[----:B-1----:R1:W2:Y:S02]  /*7da0*/  SYNCS.PHASECHK.TRANS64.TRYWAIT P0, [R0+URZ], R3 ;  /* 0x00000003000075a7 */ /* 0x0022a400080011ff */
[----:B--2---:R-:W-:Y:S05]  /*7db0*/  @!P0 NANOSLEEP.SYNCS 0x989680 ;  /* 0x009896800000895d */ /* 0x004fea0003900000 */
[----:B------:R-:W2:Y:S02]  /*7dc0*/  @!P0 SYNCS.PHASECHK.TRANS64 P0, [R0+URZ], R3 ;  /* 0x00000003000085a7 */ /* 0x000ea400080010ff */
[----:B--2---:R-:W-:Y:S05]  /*7dd0*/  @!P0 BRA `(.L_x_154) ;  /* 0xfffffffc00f08947 */ /* 0x004fea000383ffff */
[----:B------:R-:W-:Y:S05]  /*7de0*/  BRA `(.L_x_155) ;  /* 0xffffffb000987947 */ /* 0x000fea000383ffff */
.L_x_57:
[----:B------:R-:W-:-:S07]  /*7df0*/  MOV R0, UR5 ;  /* 0x0000000500007c02 */ /* 0x000fce0008000f00 */
.L_x_156:
[----:B-1----:R1:W2:Y:S02]  /*7e00*/  SYNCS.PHASECHK.TRANS64.TRYWAIT P0, [R0+URZ], R3 ;  /* 0x00000003000075a7 */ /* 0x0022a400080011ff */
[----:B--2---:R-:W-:Y:S05]  /*7e10*/  @!P0 NANOSLEEP.SYNCS 0x989680 ;  /* 0x009896800000895d */ /* 0x004fea0003900000 */
[----:B------:R-:W2:Y:S02]  /*7e20*/  @!P0 SYNCS.PHASECHK.TRANS64 P0, [R0+URZ], R3 ;  /* 0x00000003000085a7 */ /* 0x000ea400080010ff */
[----:B--2---:R-:W-:Y:S05]  /*7e30*/  @!P0 BRA `(.L_x_156) ;  /* 0xfffffffc00f08947 */ /* 0x004fea000383ffff */
[----:B------:R-:W-:Y:S05]  /*7e40*/  BRA `(.L_x_157) ;  /* 0xffffffb000a47947 */ /* 0x000fea000383ffff */
.L_x_58:
[----:B------:R-:W-:-:S07]  /*7e50*/  MOV R0, UR5 ;  /* 0x0000000500007c02 */ /* 0x000fce0008000f00 */
.L_x_158:
[----:B-1----:R1:W2:Y:S02]  /*7e60*/  SYNCS.PHASECHK.TRANS64.TRYWAIT P0, [R0+URZ], R3 ;  /* 0x00000003000075a7 */ /* 0x0022a400080011ff */
[----:B--2---:R-:W-:Y:S05]  /*7e70*/  @!P0 NANOSLEEP.SYNCS 0x989680 ;  /* 0x009896800000895d */ /* 0x004fea0003900000 */
[----:B------:R-:W2:Y:S02]  /*7e80*/  @!P0 SYNCS.PHASECHK.TRANS64 P0, [R0+URZ], R3 ;  /* 0x00000003000085a7 */ /* 0x000ea400080010ff */
[----:B--2---:R-:W-:Y:S05]  /*7e90*/  @!P0 BRA `(.L_x_158) ;  /* 0xfffffffc00f08947 */ /* 0x004fea000383ffff */
[----:B------:R-:W-:Y:S05]  /*7ea0*/  BRA `(.L_x_159) ;  /* 0xffffffb000b07947 */ /* 0x000fea000383ffff */
.L_x_59:
[----:B------:R-:W-:-:S07]  /*7eb0*/  MOV R0, UR5 ;  /* 0x0000000500007c02 */ /* 0x000fce0008000f00 */
.L_x_160:
[----:B-1----:R1:W2:Y:S02]  /*7ec0*/  SYNCS.PHASECHK.TRANS64.TRYWAIT P0, [R0+URZ], R3 ;  /* 0x00000003000075a7 */ /* 0x0022a400080011ff */
[----:B--2---:R-:W-:Y:S05]  /*7ed0*/  @!P0 NANOSLEEP.SYNCS 0x989680 ;  /* 0x009896800000895d */ /* 0x004fea0003900000 */
[----:B------:R-:W2:Y:S02]  /*7ee0*/  @!P0 SYNCS.PHASECHK.TRANS64 P0, [R0+URZ], R3 ;  /* 0x00000003000085a7 */ /* 0x000ea400080010ff */
[----:B--2---:R-:W-:Y:S05]  /*7ef0*/  @!P0 BRA `(.L_x_160) ;  /* 0xfffffffc00f08947 */ /* 0x004fea000383ffff */
[----:B------:R-:W-:Y:S05]  /*7f00*/  BRA `(.L_x_161) ;  /* 0xffffffb000bc7947 */ /* 0x000fea000383ffff */
.L_x_60:
[----:B------:R-:W-:-:S07]  /*7f10*/  MOV R0, UR5 ;  /* 0x0000000500007c02 */ /* 0x000fce0008000f00 */
.L_x_162:
[----:B-1----:R1:W2:Y:S02]  /*7f20*/  SYNCS.PHASECHK.TRANS64.TRYWAIT P0, [R0+URZ], R3 ;  /* 0x00000003000075a7 */ /* 0x0022a400080011ff */
[----:B--2---:R-:W-:Y:S05]  /*7f30*/  @!P0 NANOSLEEP.SYNCS 0x989680 ;  /* 0x009896800000895d */ /* 0x004fea0003900000 */
[----:B------:R-:W2:Y:S02]  /*7f40*/  @!P0 SYNCS.PHASECHK.TRANS64 P0, [R0+URZ], R3 ;  /* 0x00000003000085a7 */ /* 0x000ea400080010ff */
[----:B--2---:R-:W-:Y:S05]  /*7f50*/  @!P0 BRA `(.L_x_162) ;  /* 0xfffffffc00f08947 */ /* 0x004fea000383ffff */
[----:B------:R-:W-:Y:S05]  /*7f60*/  BRA `(.L_x_163) ;  /* 0xffffffb000c87947 */ /* 0x000fea000383ffff */
.L_x_61:
[----:B------:R-:W-:-:S07]  /*7f70*/  MOV R0, UR5 ;  /* 0x0000000500007c02 */ /* 0x000fce0008000f00 */
.L_x_164:
[----:B-1----:R1:W2:Y:S02]  /*7f80*/  SYNCS.PHASECHK.TRANS64.TRYWAIT P0, [R0+URZ], R3 ;  /* 0x00000003000075a7 */ /* 0x0022a400080011ff */
[----:B--2---:R-:W-:Y:S05]  /*7f90*/  @!P0 NANOSLEEP.SYNCS 0x989680 ;  /* 0x009896800000895d */ /* 0x004fea0003900000 */
[----:B------:R-:W2:Y:S02]  /*7fa0*/  @!P0 SYNCS.PHASECHK.TRANS64 P0, [R0+URZ], R3 ;  /* 0x00000003000085a7 */ /* 0x000ea400080010ff */
[----:B--2---:R-:W-:Y:S05]  /*7fb0*/  @!P0 BRA `(.L_x_164) ;  /* 0xfffffffc00f08947 */ /* 0x004fea000383ffff */
[----:B------:R-:W-:Y:S05]  /*7fc0*/  BRA `(.L_x_165) ;  /* 0xffffffb000d47947 */ /* 0x000fea000383ffff */
.L_x_62:
[----:B------:R-:W-:-:S07]  /*7fd0*/  MOV R0, UR5 ;  /* 0x0000000500007c02 */ /* 0x000fce0008000f00 */
.L_x_166:
[----:B-1----:R1:W2:Y:S02]  /*7fe0*/  SYNCS.PHASECHK.TRANS64.TRYWAIT P0, [R0+URZ], R3 ;  /* 0x00000003000075a7 */ /* 0x0022a400080011ff */
[----:B--2---:R-:W-:Y:S05]  /*7ff0*/  @!P0 NANOSLEEP.SYNCS 0x989680 ;  /* 0x009896800000895d */ /* 0x004fea0003900000 */
[----:B------:R-:W2:Y:S02]  /*8000*/  @!P0 SYNCS.PHASECHK.TRANS64 P0, [R0+URZ], R3 ;  /* 0x00000003000085a7 */ /* 0x000ea400080010ff */
[----:B--2---:R-:W-:Y:S05]  /*8010*/  @!P0 BRA `(.L_x_166) ;  /* 0xfffffffc00f08947 */ /* 0x004fea000383ffff */
[----:B------:R-:W-:Y:S05]  /*8020*/  BRA `(.L_x_167) ;  /* 0xffffffb000e07947 */ /* 0x000fea000383ffff */
.L_x_63:
[----:B------:R-:W-:-:S07]  /*8030*/  MOV R0, UR5 ;  /* 0x0000000500007c02 */ /* 0x000fce0008000f00 */
.L_x_168:
[----:B-1----:R1:W2:Y:S02]  /*8040*/  SYNCS.PHASECHK.TRANS64.TRYWAIT P0, [R0+URZ], R3 ;  /* 0x00000003000075a7 */ /* 0x0022a400080011ff */
[----:B--2---:R-:W-:Y:S05]  /*8050*/  @!P0 NANOSLEEP.SYNCS 0x989680 ;  /* 0x009896800000895d */ /* 0x004fea0003900000 */
[----:B------:R-:W2:Y:S02]  /*8060*/  @!P0 SYNCS.PHASECHK.TRANS64 P0, [R0+URZ], R3 ;  /* 0x00000003000085a7 */ /* 0x000ea400080010ff */
[----:B--2---:R-:W-:Y:S05]  /*8070*/  @!P0 BRA `(.L_x_168) ;  /* 0xfffffffc00f08947 */ /* 0x004fea000383ffff */
[----:B------:R-:W-:Y:S05]  /*8080*/  BRA `(.L_x_169) ;  /* 0xffffffb000ec7947 */ /* 0x000fea000383ffff */
.L_x_64:
[----:B------:R-:W-:-:S07]  /*8090*/  MOV R0, UR5 ;  /* 0x0000000500007c02 */ /* 0x000fce0008000f00 */
.L_x_170:
[----:B-1----:R1:W2:Y:S02]  /*80a0*/  SYNCS.PHASECHK.TRANS64.TRYWAIT P0, [R0+URZ], R3 ;  /* 0x00000003000075a7 */ /* 0x0022a400080011ff */
[----:B--2---:R-:W-:Y:S05]  /*80b0*/  @!P0 NANOSLEEP.SYNCS 0x989680 ;  /* 0x009896800000895d */ /* 0x004fea0003900000 */
[----:B------:R-:W2:Y:S02]  /*80c0*/  @!P0 SYNCS.PHASECHK.TRANS64 P0, [R0+URZ], R3 ;  /* 0x00000003000085a7 */ /* 0x000ea400080010ff */
[----:B--2---:R-:W-:Y:S05]  /*80d0*/  @!P0 BRA `(.L_x_170) ;  /* 0xfffffffc00f08947 */ /* 0x004fea000383ffff */
[----:B------:R-:W-:Y:S05]  /*80e0*/  BRA `(.L_x_171) ;  /* 0xffffffb000f87947 */ /* 0x000fea000383ffff */
.L_x_65:
[----:B------:R-:W-:-:S07]  /*80f0*/  MOV R0, UR5 ;  /* 0x0000000500007c02 */ /* 0x000fce0008000f00 */
.L_x_172:
[----:B-1----:R1:W2:Y:S02]  /*8100*/  SYNCS.PHASECHK.TRANS64.TRYWAIT P0, [R0+URZ], R3 ;  /* 0x00000003000075a7 */ /* 0x0022a400080011ff */
[----:B--2---:R-:W-:Y:S05]  /*8110*/  @!P0 NANOSLEEP.SYNCS 0x989680 ;  /* 0x009896800000895d */ /* 0x004fea0003900000 */
[----:B------:R-:W2:Y:S02]  /*8120*/  @!P0 SYNCS.PHASECHK.TRANS64 P0, [R0+URZ], R3 ;  /* 0x00000003000085a7 */ /* 0x000ea400080010ff */
[----:B--2---:R-:W-:Y:S05]  /*8130*/  @!P0 BRA `(.L_x_172) ;  /* 0xfffffffc00f08947 */ /* 0x004fea000383ffff */
[----:B------:R-:W-:Y:S05]  /*8140*/  BRA `(.L_x_173) ;  /* 0xffffffb400047947 */ /* 0x000fea000383ffff */
.L_x_66:
[----:B------:R-:W-:-:S07]  /*8150*/  MOV R0, UR5 ;  /* 0x0000000500007c02 */ /* 0x000fce0008000f00 */
.L_x_174:
[----:B-1----:R1:W2:Y:S02]  /*8160*/  SYNCS.PHASECHK.TRANS64.TRYWAIT P0, [R0+URZ], R3 ;  /* 0x00000003000075a7 */ /* 0x0022a400080011ff */
[----:B--2---:R-:W-:Y:S05]  /*8170*/  @!P0 NANOSLEEP.SYNCS 0x989680 ;  /* 0x009896800000895d */ /* 0x004fea0003900000 */
[----:B------:R-:W2:Y:S02]  /*8180*/  @!P0 SYNCS.PHASECHK.TRANS64 P0, [R0+URZ], R3 ;  /* 0x00000003000085a7 */ /* 0x000ea400080010ff */
[----:B--2---:R-:W-:Y:S05]  /*8190*/  @!P0 BRA `(.L_x_174) ;  /* 0xfffffffc00f08947 */ /* 0x004fea000383ffff */
[----:B------:R-:W-:Y:S05]  /*81a0*/  BRA `(.L_x_175) ;  /* 0xffffffb400107947 */ /* 0x000fea000383ffff */
.L_x_67:
[----:B------:R-:W-:-:S07]  /*81b0*/  MOV R0, UR5 ;  /* 0x0000000500007c02 */ /* 0x000fce0008000f00 */
.L_x_176:
[----:B-1----:R1:W2:Y:S02]  /*81c0*/  SYNCS.PHASECHK.TRANS64.TRYWAIT P0, [R0+URZ], R3 ;  /* 0x00000003000075a7 */ /* 0x0022a400080011ff */
[----:B--2---:R-:W-:Y:S05]  /*81d0*/  @!P0 NANOSLEEP.SYNCS 0x989680 ;  /* 0x009896800000895d */ /* 0x004fea0003900000 */
[----:B------:R-:W2:Y:S02]  /*81e0*/  @!P0 SYNCS.PHASECHK.TRANS64 P0, [R0+URZ], R3 ;  /* 0x00000003000085a7 */ /* 0x000ea400080010ff */
[----:B--2---:R-:W-:Y:S05]  /*81f0*/  @!P0 BRA `(.L_x_176) ;  /* 0xfffffffc00f08947 */ /* 0x004fea000383ffff */
[----:B------:R-:W-:Y:S05]  /*8200*/  BRA `(.L_x_177) ;  /* 0xffffffb4001c7947 */ /* 0x000fea000383ffff */
.L_x_68:
[----:B------:R-:W-:-:S07]  /*8210*/  MOV R0, UR5 ;  /* 0x0000000500007c02 */ /* 0x000fce0008000f00 */
.L_x_178:
[----:B-1----:R1:W2:Y:S02]  /*8220*/  SYNCS.PHASECHK.TRANS64.TRYWAIT P0, [R0+URZ], R3 ;  /* 0x00000003000075a7 */ /* 0x0022a400080011ff */
[----:B--2---:R-:W-:Y:S05]  /*8230*/  @!P0 NANOSLEEP.SYNCS 0x989680 ;  /* 0x009896800000895d */ /* 0x004fea0003900000 */
[----:B------:R-:W2:Y:S02]  /*8240*/  @!P0 SYNCS.PHASECHK.TRANS64 P0, [R0+URZ], R3 ;  /* 0x00000003000085a7 */ /* 0x000ea400080010ff */
[----:B--2---:R-:W-:Y:S05]  /*8250*/  @!P0 BRA `(.L_x_178) ;  /* 0xfffffffc00f08947 */ /* 0x004fea000383ffff */
[----:B------:R-:W-:Y:S05]  /*8260*/  BRA `(.L_x_179) ;  /* 0xffffffb400287947 */ /* 0x000fea000383ffff */
.L_x_69:
[----:B------:R-:W-:-:S07]  /*8270*/  MOV R0, UR5 ;  /* 0x0000000500007c02 */ /* 0x000fce0008000f00 */
.L_x_180:
[----:B-1----:R1:W2:Y:S02]  /*8280*/  SYNCS.PHASECHK.TRANS64.TRYWAIT P0, [R0+URZ], R3 ;  /* 0x00000003000075a7 */ /* 0x0022a400080011ff */
[----:B--2---:R-:W-:Y:S05]  /*8290*/  @!P0 NANOSLEEP.SYNCS 0x989680 ;  /* 0x009896800000895d */ /* 0x004fea0003900000 */
[----:B------:R-:W2:Y:S02]  /*82a0*/  @!P0 SYNCS.PHASECHK.TRANS64 P0, [R0+URZ], R3 ;  /* 0x00000003000085a7 */ /* 0x000ea400080010ff */
[----:B--2---:R-:W-:Y:S05]  /*82b0*/  @!P0 BRA `(.L_x_180) ;  /* 0xfffffffc00f08947 */ /* 0x004fea000383ffff */
[----:B------:R-:W-:Y:S05]  /*82c0*/  BRA `(.L_x_181) ;  /* 0xffffffb400347947 */ /* 0x000fea000383ffff */
.L_x_72:
[----:B--2---:R2:W3:Y:S02]  /*82d0*/  SYNCS.PHASECHK.TRANS64.TRYWAIT P0, [R2+URZ+0x230], R4 ;  /* 0x00023004020075a7 */ /* 0x0044e400080011ff */
[----:B---3--:R-:W-:Y:S05]  /*82e0*/  @!P0 NANOSLEEP.SYNCS 0x989680 ;  /* 0x009896800000895d */ /* 0x008fea0003900000 */
[----:B------:R-:W3:Y:S02]  /*82f0*/  @!P0 SYNCS.PHASECHK.TRANS64 P0, [R2+URZ+0x230], R4 ;  /* 0x00023004020085a7 */ /* 0x000ee400080010ff */
[----:B---3--:R-:W-:Y:S05]  /*8300*/  @!P0 BRA `(.L_x_72) ;  /* 0xfffffffc00f08947 */ /* 0x008fea000383ffff */
[----:B------:R-:W-:Y:S05]  /*8310*/  BRA `(.L_x_182) ;  /* 0xffffffb400907947 */ /* 0x000fea000383ffff */
.L_x_73:
[----:B------:R-:W-:-:S07]  /*8320*/  MOV R2, UR4 ;  /* 0x0000000400027c02 */ /* 0x000fce0008000f00 */
.L_x_183:
[----:B--2---:R2:W3:Y:S02]  /*8330*/  SYNCS.PHASECHK.TRANS64.TRYWAIT P0, [R2+URZ+0x1e0], R5 ;  /* 0x0001e005020075a7 */ /* 0x0044e400080011ff */
[----:B---3--:R-:W-:Y:S05]  /*8340*/  @!P0 NANOSLEEP.SYNCS 0x989680 ;  /* 0x009896800000895d */ /* 0x008fea0003900000 */
[----:B------:R-:W3:Y:S02]  /*8350*/  @!P0 SYNCS.PHASECHK.TRANS64 P0, [R2+URZ+0x1e0], R5 ;  /* 0x0001e005020085a7 */ /* 0x000ee400080010ff */
[----:B---3--:R-:W-:Y:S05]  /*8360*/  @!P0 BRA `(.L_x_183) ;  /* 0xfffffffc00f08947 */ /* 0x008fea000383ffff */
[----:B------:R-:W-:Y:S05]  /*8370*/  BRA `(.L_x_184) ;  /* 0xffffffb400a07947 */ /* 0x000fea000383ffff */
.L_x_74:
[----:B--2---:R2:W3:Y:S02]  /*8380*/  SYNCS.PHASECHK.TRANS64.TRYWAIT P1, [R2+URZ+0x1d0], R4 ;  /* 0x0001d004020075a7 */ /* 0x0044e400080211ff */
[----:B---3--:R-:W-:Y:S05]  /*8390*/  @!P1 NANOSLEEP.SYNCS 0x989680 ;  /* 0x009896800000995d */ /* 0x008fea0003900000 */
[----:B------:R-:W3:Y:S02]  /*83a0*/  @!P1 SYNCS.PHASECHK.TRANS64 P1, [R2+URZ+0x1d0], R4 ;  /* 0x0001d004020095a7 */ /* 0x000ee400080210ff */
[----:B---3--:R-:W-:Y:S05]  /*83b0*/  @!P1 BRA `(.L_x_74) ;  /* 0xfffffffc00f09947 */ /* 0x008fea000383ffff */
[----:B------:R-:W-:Y:S05]  /*83c0*/  BRA `(.L_x_185) ;  /* 0xffffffb400d07947 */ /* 0x000fea000383ffff */
.L_x_77:
[----:B------:R-:W-:-:S07]  /*83d0*/  MOV R0, UR4 ;  /* 0x0000000400007c02 */ /* 0x000fce0008000f00 */
.L_x_186:
[----:B--2---:R2:W3:Y:S02]  /*83e0*/  SYNCS.PHASECHK.TRANS64.TRYWAIT P0, [R0+URZ+0x1e0], R2 ;  /* 0x0001e002000075a7 */ /* 0x0044e400080011ff */
[----:B---3--:R-:W-:Y:S05]  /*83f0*/  @!P0 NANOSLEEP.SYNCS 0x989680 ;  /* 0x009896800000895d */ /* 0x008fea0003900000 */
[----:B------:R-:W3:Y:S02]  /*8400*/  @!P0 SYNCS.PHASECHK.TRANS64 P0, [R0+URZ+0x1e0], R2 ;  /* 0x0001e002000085a7 */ /* 0x000ee400080010ff */
[----:B---3--:R-:W-:Y:S05]  /*8410*/  @!P0 BRA `(.L_x_186) ;  /* 0xfffffffc00f08947 */ /* 0x008fea000383ffff */
[----:B------:R-:W-:Y:S05]  /*8420*/  BRA `(.L_x_76) ;  /* 0xffffffb800247947 */ /* 0x000fea000383ffff */
.L_x_84:
[----:B-1----:R1:W2:Y:S02]  /*8430*/  SYNCS.PHASECHK.TRANS64.TRYWAIT P1, [R0+URZ+0x1d0], R2 ;  /* 0x0001d002000075a7 */ /* 0x0022a400080211ff */
[----:B--2---:R-:W-:Y:S05]  /*8440*/  @!P1 NANOSLEEP.SYNCS 0x989680 ;  /* 0x009896800000995d */ /* 0x004fea0003900000 */
[----:B------:R-:W2:Y:S02]  /*8450*/  @!P1 SYNCS.PHASECHK.TRANS64 P1, [R0+URZ+0x1d0], R2 ;  /* 0x0001d002000095a7 */ /* 0x000ea400080210ff */
[----:B--2---:R-:W-:Y:S05]  /*8460*/  @!P1 BRA `(.L_x_84) ;  /* 0xfffffffc00f09947 */ /* 0x004fea000383ffff */
[----:B------:R-:W-:Y:S05]  /*8470*/  BRA `(.L_x_187) ;  /* 0xffffffbc00887947 */ /* 0x000fea000383ffff */
.L_x_85:
[----:B------:R-:W-:-:S07]  /*8480*/  MOV R2, UR23 ;  /* 0x0000001700027c02 */ /* 0x000fce0008000f00 */
.L_x_188:
[----:B-1----:R1:W2:Y:S02]  /*8490*/  SYNCS.PHASECHK.TRANS64.TRYWAIT P0, [R2+URZ+0x210], R0 ;  /* 0x00021000020075a7 */ /* 0x0022a400080011ff */
[----:B--2---:R-:W-:Y:S05]  /*84a0*/  @!P0 NANOSLEEP.SYNCS 0x989680 ;  /* 0x009896800000895d */ /* 0x004fea0003900000 */
[----:B------:R-:W2:Y:S02]  /*84b0*/  @!P0 SYNCS.PHASECHK.TRANS64 P0, [R2+URZ+0x210], R0 ;  /* 0x00021000020085a7 */ /* 0x000ea400080010ff */
[----:B--2---:R-:W-:Y:S05]  /*84c0*/  @!P0 BRA `(.L_x_188) ;  /* 0xfffffffc00f08947 */ /* 0x004fea000383ffff */
[----:B------:R-:W-:Y:S05]  /*84d0*/  BRA `(.L_x_189) ;  /* 0xffffffbc00d87947 */ /* 0x000fea000383ffff */
.L_x_88:
[----:B------:R-:W-:Y:S07]  /*84e0*/  MOV R0, UR5 ;  /* 0x0000000500007c02 */ /* 0x000fee0008000f00 */
.L_x_190:
[----:B-1----:R1:W2:Y:S02]  /*84f0*/  SYNCS.PHASECHK.TRANS64.TRYWAIT P0, [R0+URZ], R2 ;  /* 0x00000002000075a7 */ /* 0x0022a400080011ff */
[----:B--2---:R-:W-:Y:S05]  /*8500*/  @!P0 NANOSLEEP.SYNCS 0x989680 ;  /* 0x009896800000895d */ /* 0x004fea0003900000 */
[----:B------:R-:W2:Y:S02]  /*8510*/  @!P0 SYNCS.PHASECHK.TRANS64 P0, [R0+URZ], R2 ;  /* 0x00000002000085a7 */ /* 0x000ea400080010ff */
[----:B--2---:R-:W-:Y:S05]  /*8520*/  @!P0 BRA `(.L_x_190) ;  /* 0xfffffffc00f08947 */ /* 0x004fea000383ffff */
[----:B------:R-:W-:Y:S05]  /*8530*/  BRA `(.L_x_87) ;  /* 0xffffffbc00f47947 */ /* 0x000fea000383ffff */
.L_x_91:
[----:B------:R-:W-:-:S07]  /*8540*/  MOV R0, UR4 ;  /* 0x0000000400007c02 */ /* 0x000fce0008000f00 */
.L_x_191:
[----:B--2---:R2:W4:Y:S02]  /*8550*/  SYNCS.PHASECHK.TRANS64.TRYWAIT P0, [R0+URZ], R2 ;  /* 0x00000002000075a7 */ /* 0x00452400080011ff */
[----:B----4-:R-:W-:Y:S05]  /*8560*/  @!P0 NANOSLEEP.SYNCS 0x989680 ;  /* 0x009896800000895d */ /* 0x010fea0003900000 */
[----:B------:R-:W4:Y:S02]  /*8570*/  @!P0 SYNCS.PHASECHK.TRANS64 P0, [R0+URZ], R2 ;  /* 0x00000002000085a7 */ /* 0x000f2400080010ff */
[----:B----4-:R-:W-:Y:S05]  /*8580*/  @!P0 BRA `(.L_x_191) ;  /* 0xfffffffc00f08947 */ /* 0x010fea000383ffff */
[----:B------:R-:W-:Y:S05]  /*8590*/  BRA `(.L_x_192) ;  /* 0xffffffc000a87947 */ /* 0x000fea000383ffff */
.L_x_92:
[----:B------:R-:W-:-:S07]  /*85a0*/  MOV R0, UR5 ;  /* 0x0000000500007c02 */ /* 0x000fce0008000f00 */
.L_x_193:
[----:B-1----:R1:W2:Y:S02]  /*85b0*/  SYNCS.PHASECHK.TRANS64.TRYWAIT P0, [R0+URZ], R3 ;  /* 0x00000003000075a7 */ /* 0x0022a400080011ff */
[----:B--2---:R-:W-:Y:S05]  /*85c0*/  @!P0 NANOSLEEP.SYNCS 0x989680 ;  /* 0x009896800000895d */ /* 0x004fea0003900000 */
[----:B------:R-:W2:Y:S02]  /*85d0*/  @!P0 SYNCS.PHASECHK.TRANS64 P0, [R0+URZ], R3 ;  /* 0x00000003000085a7 */ /* 0x000ea400080010ff */
[----:B--2---:R-:W-:Y:S05]  /*85e0*/  @!P0 BRA `(.L_x_193) ;  /* 0xfffffffc00f08947 */ /* 0x004fea000383ffff */
[----:B------:R-:W-:Y:S05]  /*85f0*/  BRA `(.L_x_194) ;  /* 0xffffffc000b47947 */ /* 0x000fea000383ffff */
.L_x_93:
[----:B------:R-:W-:-:S07]  /*8600*/  MOV R0, UR5 ;  /* 0x0000000500007c02 */ /* 0x000fce0008000f00 */
.L_x_195:
[----:B-1----:R1:W2:Y:S02]  /*8610*/  SYNCS.PHASECHK.TRANS64.TRYWAIT P0, [R0+URZ], R3 ;  /* 0x00000003000075a7 */ /* 0x0022a400080011ff */
[----:B--2---:R-:W-:Y:S05]  /*8620*/  @!P0 NANOSLEEP.SYNCS 0x989680 ;  /* 0x009896800000895d */ /* 0x004fea0003900000 */
[----:B------:R-:W2:Y:S02]  /*8630*/  @!P0 SYNCS.PHASECHK.TRANS64 P0, [R0+URZ], R3 ;  /* 0x00000003000085a7 */ /* 0x000ea400080010ff */
[----:B--2---:R-:W-:Y:S05]  /*8640*/  @!P0 BRA `(.L_x_195) ;  /* 0xfffffffc00f08947 */ /* 0x004fea000383ffff */
[----:B------:R-:W-:Y:S05]  /*8650*/  BRA `(.L_x_196) ;  /* 0xffffffc000c07947 */ /* 0x000fea000383ffff */
.L_x_94:
[----:B-1----:R-:W-:-:S07]  /*8660*/  MOV R0, UR4 ;  /* 0x0000000400007c02 */ /* 0x002fce0008000f00 */
.L_x_197:
[----:B-1----:R1:W2:Y:S02]  /*8670*/  SYNCS.PHASECHK.TRANS64.TRYWAIT P0, [R0+URZ], R2 ;  /* 0x00000002000075a7 */ /* 0x0022a400080011ff */
[----:B--2---:R-:W-:Y:S05]  /*8680*/  @!P0 NANOSLEEP.SYNCS 0x989680 ;  /* 0x009896800000895d */ /* 0x004fea0003900000 */
[----:B------:R-:W2:Y:S02]  /*8690*/  @!P0 SYNCS.PHASECHK.TRANS64 P0, [R0+URZ], R2 ;  /* 0x00000002000085a7 */ /* 0x000ea400080010ff */
[----:B--2---:R-:W-:Y:S05]  /*86a0*/  @!P0 BRA `(.L_x_197) ;  /* 0xfffffffc00f08947 */ /* 0x004fea000383ffff */
[----:B------:R-:W-:Y:S05]  /*86b0*/  BRA `(.L_x_198) ;  /* 0xffffffc000cc7947 */ /* 0x000fea000383ffff */
.L_x_99:
[----:B--2---:R2:W3:Y:S02]  /*86c0*/  SYNCS.PHASECHK.TRANS64.TRYWAIT P0, [R3+URZ+0x1d0], R0 ;  /* 0x0001d000030075a7 */ /* 0x0044e400080011ff */
[----:B---3--:R-:W-:Y:S05]  /*86d0*/  @!P0 NANOSLEEP.SYNCS 0x989680 ;  /* 0x009896800000895d */ /* 0x008fea0003900000 */
[----:B------:R-:W3:Y:S02]  /*86e0*/  @!P0 SYNCS.PHASECHK.TRANS64 P0, [R3+URZ+0x1d0], R0 ;  /* 0x0001d000030085a7 */ /* 0x000ee400080010ff */
[----:B---3--:R-:W-:Y:S05]  /*86f0*/  @!P0 BRA `(.L_x_99) ;  /* 0xfffffffc00f08947 */ /* 0x008fea000383ffff */
[----:B------:R-:W-:Y:S05]  /*8700*/  BRA `(.L_x_199) ;  /* 0xffffffc400f47947 */ /* 0x000fea000383ffff */
.L_x_102:
[----:B--2---:R-:W-:Y:S07]  /*8710*/  MOV R0, UR17 ;  /* 0x0000001100007c02 */ /* 0x004fee0008000f00 */
.L_x_200:
[----:B--2---:R2:W3:Y:S02]  /*8720*/  SYNCS.PHASECHK.TRANS64.TRYWAIT P1, [R0+URZ+0x1c8], R3 ;  /* 0x0001c803000075a7 */ /* 0x0044e400080211ff */
[----:B---3--:R-:W-:Y:S05]  /*8730*/  @!P1 NANOSLEEP.SYNCS 0x989680 ;  /* 0x009896800000995d */ /* 0x008fea0003900000 */
[----:B------:R-:W3:Y:S02]  /*8740*/  @!P1 SYNCS.PHASECHK.TRANS64 P1, [R0+URZ+0x1c8], R3 ;  /* 0x0001c803000095a7 */ /* 0x000ee400080210ff */
[----:B---3--:R-:W-:Y:S05]  /*8750*/  @!P1 BRA `(.L_x_200) ;  /* 0xfffffffc00f09947 */ /* 0x008fea000383ffff */
[----:B------:R-:W-:Y:S05]  /*8760*/  BRA `(.L_x_101) ;  /* 0xffffffcc00687947 */ /* 0x000fea000383ffff */
.L_x_105:
[----:B--2---:R-:W-:Y:S07]  /*8770*/  MOV R0, UR17 ;  /* 0x0000001100007c02 */ /* 0x004fee0008000f00 */
.L_x_201:
[----:B--2---:R2:W3:Y:S02]  /*8780*/  SYNCS.PHASECHK.TRANS64.TRYWAIT P0, [R0+URZ+0x1b8], R2 ;  /* 0x0001b802000075a7 */ /* 0x0044e400080011ff */
[----:B---3--:R-:W-:Y:S05]  /*8790*/  @!P0 NANOSLEEP.SYNCS 0x989680 ;  /* 0x009896800000895d */ /* 0x008fea0003900000 */
[----:B------:R-:W3:Y:S02]  /*87a0*/  @!P0 SYNCS.PHASECHK.TRANS64 P0, [R0+URZ+0x1b8], R2 ;  /* 0x0001b802000085a7 */ /* 0x000ee400080010ff */
[----:B---3--:R-:W-:Y:S05]  /*87b0*/  @!P0 BRA `(.L_x_201) ;  /* 0xfffffffc00f08947 */ /* 0x008fea000383ffff */
[----:B------:R-:W-:Y:S05]  /*87c0*/  BRA `(.L_x_202) ;  /* 0xffffffcc00bc7947 */ /* 0x000fea000383ffff */
.L_x_108:
[----:B---3--:R3:W1:Y:S02]  /*87d0*/  SYNCS.PHASECHK.TRANS64.TRYWAIT P0, [R3+URZ+0x1d0], R0 ;  /* 0x0001d000030075a7 */ /* 0x00866400080011ff */
[----:B-1----:R-:W-:Y:S05]  /*87e0*/  @!P0 NANOSLEEP.SYNCS 0x989680 ;  /* 0x009896800000895d */ /* 0x002fea0003900000 */
[----:B------:R-:W1:Y:S02]  /*87f0*/  @!P0 SYNCS.PHASECHK.TRANS64 P0, [R3+URZ+0x1d0], R0 ;  /* 0x0001d000030085a7 */ /* 0x000e6400080010ff */
[----:B-1----:R-:W-:Y:S05]  /*8800*/  @!P0 BRA `(.L_x_108) ;  /* 0xfffffffc00f08947 */ /* 0x002fea000383ffff */
[----:B------:R-:W-:Y:S05]  /*8810*/  BRA `(.L_x_203) ;  /* 0xffffffd400047947 */ /* 0x000fea000383ffff */
.L_x_119:
[----:B-1----:R-:W-:Y:S04]  /*8820*/  MOV R0, UR44 ;  /* 0x0000002c00007c02 */ /* 0x002fe80008000f00 */
[----:B------:R1:W2:Y:S03]  /*8830*/  SYNCS.PHASECHK.TRANS64.TRYWAIT P1, [R0+URZ+0x1b0], R4 ;  /* 0x0001b004000075a7 */ /* 0x0002a600080211ff */
[----:B--2---:R-:W-:Y:S05]  /*8840*/  @!P1 NANOSLEEP.SYNCS 0x989680 ;  /* 0x009896800000995d */ /* 0x004fea0003900000 */
[----:B------:R-:W2:Y:S02]  /*8850*/  @!P1 SYNCS.PHASECHK.TRANS64 P1, [R0+URZ+0x1b0], R4 ;  /* 0x0001b004000095a7 */ /* 0x000ea400080210ff */
[----:B--2---:R-:W-:Y:S05]  /*8860*/  @!P1 BRA `(.L_x_119) ;  /* 0xfffffffc00ec9947 */ /* 0x004fea000383ffff */
[----:B------:R-:W-:Y:S05]  /*8870*/  BRA `(.L_x_118) ;  /* 0xffffffe000547947 */ /* 0x000fea000383ffff */
.L_x_121:
[----:B------:R1:W1:Y:S02]  /*8880*/  SYNCS.PHASECHK.TRANS64.TRYWAIT P1, [R16+URZ+0x1f0], R3 ;  /* 0x0001f003100075a7 */ /* 0x00026400080211ff */
[----:B-1----:R-:W-:Y:S05]  /*8890*/  @!P1 NANOSLEEP.SYNCS 0x989680 ;  /* 0x009896800000995d */ /* 0x002fea0003900000 */
[----:B------:R-:W1:Y:S02]  /*88a0*/  @!P1 SYNCS.PHASECHK.TRANS64 P1, [R16+URZ+0x1f0], R3 ;  /* 0x0001f003100095a7 */ /* 0x000e6400080210ff */
[----:B-1----:R-:W-:Y:S05]  /*88b0*/  @!P1 BRA `(.L_x_121) ;  /* 0xfffffffc00f09947 */ /* 0x002fea000383ffff */
[----:B------:R-:W-:Y:S05]  /*88c0*/  BRA `(.L_x_120) ;  /* 0xffffffe000907947 */ /* 0x000fea000383ffff */
        .weak           $__internal_0_$__cuda_sm10x_tcgen05_guardrail_trap_col_being_dealloced_not_returned_by_alloc
        .type           $__internal_0_$__cuda_sm10x_tcgen05_guardrail_trap_col_being_dealloced_not_returned_by_alloc,@function
        .size           $__internal_0_$__cuda_sm10x_tcgen05_guardrail_trap_col_being_dealloced_not_returned_by_alloc,($__internal_1_$__cuda_sm10x_tcgen05_guardrail_trap_phase_invalid_during_alloc - $__internal_0_$__cuda_sm10x_tcgen05_guardrail_trap_col_being_dealloced_not_returned_by_alloc)
$__internal_0_$__cuda_sm10x_tcgen05_guardrail_trap_col_being_dealloced_not_returned_by_alloc:
[----:B------:R-:W-:Y:S05]  /*88d0*/  BPT.TRAP 0x1 ;  /* 0x000000040000795c */ /* 0x000fea0000300000 */
[----:B------:R-:W-:-:S04]  /*88e0*/  HFMA2 R3, -RZ, RZ, 0, 0 ;  /* 0x00000000ff037431 */ /* 0x000fc800000001ff */
[----:B------:R-:W-:Y:S05]  /*88f0*/  RET.REL.NODEC R2 `(_ZN7cutlass13device_kernelINS_4gemm6kernel13GemmUniversalIN4cute5tupleIJiiiiEEENS1_10collective13CollectiveMmaINS1_35MainloopSm100TmaUmmaWarpSpecializedILi27ELi2ELi4ENS5_IJNS4_1CILi2EEENSA_ILi1EEESC_EEEEENS5_IJNSA_ILi64EEESF_SF_EEEaNS5_IJlSC_lEEEaSH_NS4_8TiledMMAINS4_8MMA_AtomIJNS4_15SM100_MMA_S8_SSIaaiLi64ELi64ELNS4_4UMMA5MajorE0ELSM_0ELNSL_8SaturateE0EEEEEENS4_6LayoutINS5_IJSC_SC_SC_EEENS5_IJNSA_ILi0EEESS_SS_EEEEENS5_IJNS4_10UnderscoreESV_SV_EEEEENS4_13SM90_TMA_LOADENS4_14ComposedLayoutINS4_7SwizzleILi2ELi4ELi3EEENS4_18smem_ptr_flag_bitsILi8EEENSQ_INS5_IJNSA_ILi8EEESF_EEENS5_IJSF_SC_EEEEEEEvNS4_8identityENS4_23SM90_TMA_LOAD_MULTICASTES18_vS19_EENS_8epilogue10collective18CollectiveEpilogueINS1C_23Sm100TmaWarpSpecializedILi1ELi1ELi32ELb0ELb0EEEJSG_NS5_IJNSQ_ISF_SC_EES1H_EEEaSH_aSH_NS1C_6fusion15FusionCallbacksIS1G_NS1J_17LinearCombinationIaiaiLNS_15FloatRoundStyleE2EEESG_S1I_JEEENS4_5SM1004TMEM4LOAD26SM100_TMEM_LOAD_16dp32b32xESY_S18_NS4_39AutoVectorizingCopyWithAssumedAlignmentILi128EEENS4_14SM90_TMA_STOREES18_S1U_S1U_EEEvvEEEEvNT_6ParamsE) ;  /* 0xffffff7402c07950 */ /* 0x000fea0003c3ffff */
        .weak           $__internal_1_$__cuda_sm10x_tcgen05_guardrail_trap_phase_invalid_during_alloc
        .type           $__internal_1_$__cuda_sm10x_tcgen05_guardrail_trap_phase_invalid_during_alloc,@function
        .size           $__internal_1_$__cuda_sm10x_tcgen05_guardrail_trap_phase_invalid_during_alloc,($__internal_2_$__cuda_sm10x_tcgen05_guardrail_trap_unallocated_columns_being_dealloced - $__internal_1_$__cuda_sm10x_tcgen05_guardrail_trap_phase_invalid_during_alloc)
$__internal_1_$__cuda_sm10x_tcgen05_guardrail_trap_phase_invalid_during_alloc:
[----:B------:R-:W-:Y:S05]  /*8900*/  BPT.TRAP 0x1 ;  /* 0x000000040000795c */ /* 0x000fea0000300000 */
[----:B------:R-:W-:-:S04]  /*8910*/  MOV R5, 0x0 ;  /* 0x0000000000057802 */ /* 0x000fc80000000f00 */
[----:B------:R-:W-:Y:S05]  /*8920*/  RET.REL.NODEC R4 `(_ZN7cutlass13device_kernelINS_4gemm6kernel13GemmUniversalIN4cute5tupleIJiiiiEEENS1_10collective13CollectiveMmaINS1_35MainloopSm100TmaUmmaWarpSpecializedILi27ELi2ELi4ENS5_IJNS4_1CILi2EEENSA_ILi1EEESC_EEEEENS5_IJNSA_ILi64EEESF_SF_EEEaNS5_IJlSC_lEEEaSH_NS4_8TiledMMAINS4_8MMA_AtomIJNS4_15SM100_MMA_S8_SSIaaiLi64ELi64ELNS4_4UMMA5MajorE0ELSM_0ELNSL_8SaturateE0EEEEEENS4_6LayoutINS5_IJSC_SC_SC_EEENS5_IJNSA_ILi0EEESS_SS_EEEEENS5_IJNS4_10UnderscoreESV_SV_EEEEENS4_13SM90_TMA_LOADENS4_14ComposedLayoutINS4_7SwizzleILi2ELi4ELi3EEENS4_18smem_ptr_flag_bitsILi8EEENSQ_INS5_IJNSA_ILi8EEESF_EEENS5_IJSF_SC_EEEEEEEvNS4_8identityENS4_23SM90_TMA_LOAD_MULTICASTES18_vS19_EENS_8epilogue10collective18CollectiveEpilogueINS1C_23Sm100TmaWarpSpecializedILi1ELi1ELi32ELb0ELb0EEEJSG_NS5_IJNSQ_ISF_SC_EES1H_EEEaSH_aSH_NS1C_6fusion15FusionCallbacksIS1G_NS1J_17LinearCombinationIaiaiLNS_15FloatRoundStyleE2EEESG_S1I_JEEENS4_5SM1004TMEM4LOAD26SM100_TMEM_LOAD_16dp32b32xESY_S18_NS4_39AutoVectorizingCopyWithAssumedAlignmentILi128EEENS4_14SM90_TMA_STOREES18_S1U_S1U_EEEvvEEEEvNT_6ParamsE) ;  /* 0xffffff7404b47950 */ /* 0x000fea0003c3ffff */
        .weak           $__internal_2_$__cuda_sm10x_tcgen05_guardrail_trap_unallocated_columns_being_dealloced
        .type           $__internal_2_$__cuda_sm10x_tcgen05_guardrail_trap_unallocated_columns_being_dealloced,@function
        .size           $__internal_2_$__cuda_sm10x_tcgen05_guardrail_trap_unallocated_columns_being_dealloced,(.L_x_205 - $__internal_2_$__cuda_sm10x_tcgen05_guardrail_trap_unallocated_columns_being_dealloced)
$__internal_2_$__cuda_sm10x_tcgen05_guardrail_trap_unallocated_columns_being_dealloced:
[----:B------:R-:W-:Y:S05]  /*8930*/  BPT.TRAP 0x1 ;  /* 0x000000040000795c */ /* 0x000fea0000300000 */
[----:B------:R-:W-:-:S04]  /*8940*/  HFMA2 R3, -RZ, RZ, 0, 0 ;  /* 0x00000000ff037431 */ /* 0x000fc800000001ff */
[----:B------:R-:W-:Y:S05]  /*8950*/  RET.REL.NODEC R2 `(_ZN7cutlass13device_kernelINS_4gemm6kernel13GemmUniversalIN4cute5tupleIJiiiiEEENS1_10collective13CollectiveMmaINS1_35MainloopSm100TmaUmmaWarpSpecializedILi27ELi2ELi4ENS5_IJNS4_1CILi2EEENSA_ILi1EEESC_EEEEENS5_IJNSA_ILi64EEESF_SF_EEEaNS5_IJlSC_lEEEaSH_NS4_8TiledMMAINS4_8MMA_AtomIJNS4_15SM100_MMA_S8_SSIaaiLi64ELi64ELNS4_4UMMA5MajorE0ELSM_0ELNSL_8SaturateE0EEEEEENS4_6LayoutINS5_IJSC_SC_SC_EEENS5_IJNSA_ILi0EEESS_SS_EEEEENS5_IJNS4_10UnderscoreESV_SV_EEEEENS4_13SM90_TMA_LOADENS4_14ComposedLayoutINS4_7SwizzleILi2ELi4ELi3EEENS4_18smem_ptr_flag_bitsILi8EEENSQ_INS5_IJNSA_ILi8EEESF_EEENS5_IJSF_SC_EEEEEEEvNS4_8identityENS4_23SM90_TMA_LOAD_MULTICASTES18_vS19_EENS_8epilogue10collective18CollectiveEpilogueINS1C_23Sm100TmaWarpSpecializedILi1ELi1ELi32ELb0ELb0EEEJSG_NS5_IJNSQ_ISF_SC_EES1H_EEEaSH_aSH_NS1C_6fusion15FusionCallbacksIS1G_NS1J_17LinearCombinationIaiaiLNS_15FloatRoundStyleE2EEESG_S1I_JEEENS4_5SM1004TMEM4LOAD26SM100_TMEM_LOAD_16dp32b32xESY_S18_NS4_39AutoVectorizingCopyWithAssumedAlignmentILi128EEENS4_14SM90_TMA_STOREES18_S1U_S1U_EEEvvEEEEvNT_6ParamsE) ;  /* 0xffffff7402a87950 */ /* 0x000fea0003c3ffff */
.L_x_204:
[----:B------:R-:W-:-:S00]  /*8960*/  BRA `(.L_x_204) ;  /* 0xfffffffc00fc7947 */ /* 0x000fc0000383ffff */
[----:B------:R-:W-:-:S00]  /*8970*/  NOP ;  /* 0x0000000000007918 */ /* 0x000fc00000000000 */
        /* <DEDUP_REMOVED lines=8> */
.L_x_205:


//--------------------- .nv.global.init           --------------------------
	.section	.nv.global.init,"aw",@progbits
.nv.global.init:
	.type		$str$27,@object
	.size		$str$27,($str$28 - $str$27)
$str$27:
        /*0000*/ 	.byte	0x28, 0x61, 0x64, 0x64, 0x72, 0x65, 0x73, 0x73, 0x20, 0x26, 0x20, 0x6d, 0x61, 0x73, 0x6b, 0x29
        /*0010*/ 	.byte	0x20, 0x3d, 0x3d, 0x20, 0x30, 0x00
	.type		$str$28,@object
	.size		$str$28,($str$26 - $str$28)
$str$28:
        /*0016*/ 	.byte	0x2f, 0x74, 0x6d, 0x70, 0x2f, 0x63, 0x75, 0x74, 0x6c, 0x61, 0x73, 0x73, 0x5f, 0x73, 0x77, 0x65
        /*0026*/ 	.byte	0x65, 0x70, 0x5f, 0x73, 0x72, 0x63, 0x2f, 0x69, 0x6e, 0x63, 0x6c, 0x75, 0x64, 0x65, 0x2f, 0x63
        /*0036*/ 	.byte	0x75, 0x74, 0x65, 0x2f, 0x70, 0x6f, 0x69, 0x6e, 0x74, 0x65, 0x72, 0x5f, 0x66, 0x6c, 0x61, 0x67
        /*0046*/ 	.byte	0x67, 0x65, 0x64, 0x2e, 0x68, 0x70, 0x70, 0x00
	.type		$str$26,@object
	.size		$str$26,($str$25 - $str$26)
$str$26:
        /*004e*/ 	.byte	0x2f, 0x74, 0x6d, 0x70, 0x2f, 0x63, 0x75, 0x74, 0x6c, 0x61, 0x73, 0x73, 0x5f, 0x73, 0x77, 0x65
        /*005e*/ 	.byte	0x65, 0x70, 0x5f, 0x73, 0x72, 0x63, 0x2f, 0x69, 0x6e, 0x63, 0x6c, 0x75, 0x64, 0x65, 0x2f, 0x63
        /*006e*/ 	.byte	0x75, 0x74, 0x65, 0x2f, 0x61, 0x74, 0x6f, 0x6d, 0x2f, 0x63, 0x6f, 0x70, 0x79, 0x5f, 0x74, 0x72
        /*007e*/ 	.byte	0x61, 0x69, 0x74, 0x73, 0x5f, 0x73, 0x6d, 0x31, 0x30, 0x30, 0x2e, 0x68, 0x70, 0x70, 0x00
	.type		$str$25,@object
	.size		$str$25,(__unnamed_1 - $str$25)
$str$25:
        /*008d*/ 	.byte	0x28, 0x28, 0x75, 0x69, 0x6e, 0x74, 0x33, 0x32, 0x5f, 0x74, 0x28, 0x74, 0x68, 0x72, 0x65, 0x61
        /*009d*/ 	.byte	0x64, 0x49, 0x64, 0x78, 0x2e, 0x78, 0x29, 0x20, 0x2f, 0x20, 0x33, 0x32, 0x29, 0x20, 0x25, 0x20
        /*00ad*/ 	.byte	0x34, 0x29, 0x20, 0x3d, 0x3d, 0x20, 0x28, 0x28, 0x28, 0x74, 0x6d, 0x65, 0x6d, 0x5f, 0x61, 0x64
        /*00bd*/ 	.byte	0x64, 0x72, 0x20, 0x3e, 0x3e, 0x20, 0x31, 0x36, 0x29, 0x20, 0x2f, 0x20, 0x33, 0x32, 0x29, 0x20
        /*00cd*/ 	.byte	0x25, 0x20, 0x34, 0x29, 0x00
	.type		__unnamed_1,@object
	.size		__unnamed_1,(__unnamed_2 - __unnamed_1)
__unnamed_1:
        /*00d2*/ 	.byte	0x61, 0x75, 0x74, 0x6f, 0x20, 0x63, 0x75, 0x74, 0x65, 0x3a, 0x3a, 0x61, 0x73, 0x5f, 0x70, 0x6f
        /* <DEDUP_REMOVED lines=24> */
        /*0262*/ 	.byte	0x00
	.type		__unnamed_2,@object
	.size		__unnamed_2,(.L_2 - __unnamed_2)
__unnamed_2:
        /* <DEDUP_REMOVED lines=41> */
.L_2:


//--------------------- .nv.shared._ZN7cutlass13device_kernelINS_4gemm6kernel13GemmUniversalIN4cute5tupleIJiiiiEEENS1_10collective13CollectiveMmaINS1_35MainloopSm100TmaUmmaWarpSpecializedILi27ELi2ELi4ENS5_IJNS4_1CILi2EEENSA_ILi1EEESC_EEEEENS5_IJNSA_ILi64EEESF_SF_EEEaNS5_IJlSC_lEEEaSH_NS4_8TiledMMAINS4_8MMA_AtomIJNS4_15SM100_MMA_S8_SSIaaiLi64ELi64ELNS4_4UMMA5MajorE0ELSM_0ELNSL_8SaturateE0EEEEEENS4_6LayoutINS5_IJSC_SC_SC_EEENS5_IJNSA_ILi0EEESS_SS_EEEEENS5_IJNS4_10UnderscoreESV_SV_EEEEENS4_13SM90_TMA_LOADENS4_14ComposedLayoutINS4_7SwizzleILi2ELi4ELi3EEENS4_18smem_ptr_flag_bitsILi8EEENSQ_INS5_IJNSA_ILi8EEESF_EEENS5_IJSF_SC_EEEEEEEvNS4_8identityENS4_23SM90_TMA_LOAD_MULTICASTES18_vS19_EENS_8epilogue10collective18CollectiveEpilogueINS1C_23Sm100TmaWarpSpecializedILi1ELi1ELi32ELb0ELb0EEEJSG_NS5_IJNSQ_ISF_SC_EES1H_EEEaSH_aSH_NS1C_6fusion15FusionCallbacksIS1G_NS1J_17LinearCombinationIaiaiLNS_15FloatRoundStyleE2EEESG_S1I_JEEENS4_5SM1004TMEM4LOAD26SM100_TMEM_LOAD_16dp32b32xESY_S18_NS4_39AutoVectorizingCopyWithAssumedAlignmentILi128EEENS4_14SM90_TMA_STOREES18_S1U_S1U_EEEvvEEEEvNT_6ParamsE --------------------------
	.section	.nv.shared._ZN7cutlass13device_kernelINS_4gemm6kernel13GemmUniversalIN4cute5tupleIJiiiiEEENS1_10collective13CollectiveMmaINS1_35MainloopSm100TmaUmmaWarpSpecializedILi27ELi2ELi4ENS5_IJNS4_1CILi2EEENSA_ILi1EEESC_EEEEENS5_IJNSA_ILi64EEESF_SF_EEEaNS5_IJlSC_lEEEaSH_NS4_8TiledMMAINS4_8MMA_AtomIJNS4_15SM100_MMA_S8_SSIaaiLi64ELi64ELNS4_4UMMA5MajorE0ELSM_0ELNSL_8SaturateE0EEEEEENS4_6LayoutINS5_IJSC_SC_SC_EEENS5_IJNSA_ILi0EEESS_SS_EEEEENS5_IJNS4_10UnderscoreESV_SV_EEEEENS4_13SM90_TMA_LOADENS4_14ComposedLayoutINS4_7SwizzleILi2ELi4ELi3EEENS4_18smem_ptr_flag_bitsILi8EEENSQ_INS5_IJNSA_ILi8EEESF_EEENS5_IJSF_SC_EEEEEEEvNS4_8identityENS4_23SM90_TMA_LOAD_MULTICASTES18_vS19_EENS_8epilogue10collective18CollectiveEpilogueINS1C_23Sm100TmaWarpSpecializedILi1ELi1ELi32ELb0ELb0EEEJSG_NS5_IJNSQ_ISF_SC_EES1H_EEEaSH_aSH_NS1C_6fusion15FusionCallbacksIS1G_NS1J_17LinearCombinationIaiaiLNS_15FloatRoundStyleE2EEESG_S1I_JEEENS4_5SM1004TMEM4LOAD26SM100_TMEM_LOAD_16dp32b32xESY_S18_NS4_39AutoVectorizingCopyWithAssumedAlignmentILi128EEENS4_14SM90_TMA_STOREES18_S1U_S1U_EEEvvEEEEvNT_6ParamsE,"aw",@nobits
	.sectionflags	@""
	.align	16
	.zero		1024


//--------------------- .nv.shared.reserved.0     --------------------------
	.section	.nv.shared.reserved.0,"aw",@nobits
	.weak		__nv_reservedSMEM_offset_0_alias
	.size		__nv_reservedSMEM_offset_0_alias, 0, 64
	.other		__nv_reservedSMEM_offset_0_alias,@"STO_CUDA_RESERVED_SHARED STV_DEFAULT"
__nv_reservedSMEM_offset_0_alias:
	.zero		0
.nv.shared.reserved.0:
	.zero		64
	.weak		__nv_reservedSMEM_tcgen05_partition
	.type		__nv_reservedSMEM_tcgen05_partition,@object
	.size		__nv_reservedSMEM_tcgen05_partition,(.L_0 - __nv_reservedSMEM_tcgen05_partition)
__nv_reservedSMEM_tcgen05_partition:
	.zero		32
.L_0:


//--------------------- .nv.global                --------------------------
	.section	.nv.global,"aw",@nobits
.nv.global:
	.type		_ZN40_INTERNAL_a0073d29_4_k_cu_6b4d4a19_105864cute1_E,@object
	.size		_ZN40_INTERNAL_a0073d29_4_k_cu_6b4d4a19_105864cute1_E,(_ZN40_INTERNAL_a0073d29_4_k_cu_6b4d4a19_105864cuda3std3__45__cpo6cbeginE - _ZN40_INTERNAL_a0073d29_4_k_cu_6b4d4a19_105864cute1_E)
_ZN40_INTERNAL_a0073d29_4_k_cu_6b4d4a19_105864cute1_E:
	.zero		1
	.type		_ZN40_INTERNAL_a0073d29_4_k_cu_6b4d4a19_105864cuda3std3__45__cpo6cbeginE,@object
	.size		_ZN40_INTERNAL_a0073d29_4_k_cu_6b4d4a19_105864cuda3std3__45__cpo6cbeginE,(_ZN40_INTERNAL_a0073d29_4_k_cu_6b4d4a19_105864cuda3std3__48in_placeE - _ZN40_INTERNAL_a0073d29_4_k_cu_6b4d4a19_105864cuda3std3__45__cpo6cbeginE)
_ZN40_INTERNAL_a0073d29_4_k_cu_6b4d4a19_105864cuda3std3__45__cpo6cbeginE:
	.zero		1
	.type		_ZN40_INTERNAL_a0073d29_4_k_cu_6b4d4a19_105864cuda3std3__48in_placeE,@object
	.size		_ZN40_INTERNAL_a0073d29_4_k_cu_6b4d4a19_105864cuda3std3__48in_placeE,(_ZN40_INTERNAL_a0073d29_4_k_cu_6b4d4a19_105864cuda3std6ranges3__45__cpo9iter_moveE - _ZN40_INTERNAL_a0073d29_4_k_cu_6b4d4a19_105864cuda3std3__48in_placeE)
_ZN40_INTERNAL_a0073d29_4_k_cu_6b4d4a19_105864cuda3std3__48in_placeE:
	.zero		1
	.type		_ZN40_INTERNAL_a0073d29_4_k_cu_6b4d4a19_105864cuda3std6ranges3__45__cpo9iter_moveE,@object
	.size		_ZN40_INTERNAL_a0073d29_4_k_cu_6b4d4a19_105864cuda3std6ranges3__45__cpo9iter_moveE,(_ZN40_INTERNAL_a0073d29_4_k_cu_6b4d4a19_105864cuda3std3__45__cpo5beginE - _ZN40_INTERNAL_a0073d29_4_k_cu_6b4d4a19_105864cuda3std6ranges3__45__cpo9iter_moveE)
_ZN40_INTERNAL_a0073d29_4_k_cu_6b4d4a19_105864cuda3std6ranges3__45__cpo9iter_moveE:
	.zero		1
	.type		_ZN40_INTERNAL_a0073d29_4_k_cu_6b4d4a19_105864cuda3std3__45__cpo5beginE,@object
	.size		_ZN40_INTERNAL_a0073d29_4_k_cu_6b4d4a19_105864cuda3std3__45__cpo5beginE,(_ZN40_INTERNAL_a0073d29_4_k_cu_6b4d4a19_105864cuda3std3__442_GLOBAL__N__a0073d29_4_k_cu_6b4d4a19_105866ignoreE - _ZN40_INTERNAL_a0073d29_4_k_cu_6b4d4a19_105864cuda3std3__45__cpo5beginE)
_ZN40_INTERNAL_a0073d29_4_k_cu_6b4d4a19_105864cuda3std3__45__cpo5beginE:
	.zero		1
	.type		_ZN40_INTERNAL_a0073d29_4_k_cu_6b4d4a19_105864cuda3std3__442_GLOBAL__N__a0073d29_4_k_cu_6b4d4a19_105866ignoreE,@object
	.size		_ZN40_INTERNAL_a0073d29_4_k_cu_6b4d4a19_105864cuda3std3__442_GLOBAL__N__a0073d29_4_k_cu_6b4d4a19_105866ignoreE,(_ZN40_INTERNAL_a0073d29_4_k_cu_6b4d4a19_105864cute7productE - _ZN40_INTERNAL_a0073d29_4_k_cu_6b4d4a19_105864cuda3std3__442_GLOBAL__N__a0073d29_4_k_cu_6b4d4a19_105866ignoreE)
_ZN40_INTERNAL_a0073d29_4_k_cu_6b4d4a19_105864cuda3std3__442_GLOBAL__N__a0073d29_4_k_cu_6b4d4a19_105866ignoreE:
	.zero		1
	.type		_ZN40_INTERNAL_a0073d29_4_k_cu_6b4d4a19_105864cute7productE,@object
	.size		_ZN40_INTERNAL_a0073d29_4_k_cu_6b4d4a19_105864cute7productE,(_ZN40_INTERNAL_a0073d29_4_k_cu_6b4d4a19_105864cuda3std3__45__cpo3endE - _ZN40_INTERNAL_a0073d29_4_k_cu_6b4d4a19_105864cute7productE)
_ZN40_INTERNAL_a0073d29_4_k_cu_6b4d4a19_105864cute7productE:
	.zero		1
	.type		_ZN40_INTERNAL_a0073d29_4_k_cu_6b4d4a19_105864cuda3std3__45__cpo3endE,@object
	.size		_ZN40_INTERNAL_a0073d29_4_k_cu_6b4d4a19_105864cuda3std3__45__cpo3endE,(_ZN40_INTERNAL_a0073d29_4_k_cu_6b4d4a19_105864cuda3std3__419piecewise_constructE - _ZN40_INTERNAL_a0073d29_4_k_cu_6b4d4a19_105864cuda3std3__45__cpo3endE)
_ZN40_INTERNAL_a0073d29_4_k_cu_6b4d4a19_105864cuda3std3__45__cpo3endE:
	.zero		1
	.type		_ZN40_INTERNAL_a0073d29_4_k_cu_6b4d4a19_105864cuda3std3__419piecewise_constructE,@object
	.size		_ZN40_INTERNAL_a0073d29_4_k_cu_6b4d4a19_105864cuda3std3__419piecewise_constructE,(_ZN40_INTERNAL_a0073d29_4_k_cu_6b4d4a19_105864cuda3std3__45__cpo4cendE - _ZN40_INTERNAL_a0073d29_4_k_cu_6b4d4a19_105864cuda3std3__419piecewise_constructE)
_ZN40_INTERNAL_a0073d29_4_k_cu_6b4d4a19_105864cuda3std3__419piecewise_constructE:
	.zero		1
	.type		_ZN40_INTERNAL_a0073d29_4_k_cu_6b4d4a19_105864cuda3std3__45__cpo4cendE,@object
	.size		_ZN40_INTERNAL_a0073d29_4_k_cu_6b4d4a19_105864cuda3std3__45__cpo4cendE,(_ZN40_INTERNAL_a0073d29_4_k_cu_6b4d4a19_105864cuda3std6ranges3__45__cpo4swapE - _ZN40_INTERNAL_a0073d29_4_k_cu_6b4d4a19_105864cuda3std3__45__cpo4cendE)
_ZN40_INTERNAL_a0073d29_4_k_cu_6b4d4a19_105864cuda3std3__45__cpo4cendE:
	.zero		1
	.type		_ZN40_INTERNAL_a0073d29_4_k_cu_6b4d4a19_105864cuda3std6ranges3__45__cpo4swapE,@object
	.size		_ZN40_INTERNAL_a0073d29_4_k_cu_6b4d4a19_105864cuda3std6ranges3__45__cpo4swapE,(.L_10 - _ZN40_INTERNAL_a0073d29_4_k_cu_6b4d4a19_105864cuda3std6ranges3__45__cpo4swapE)
_ZN40_INTERNAL_a0073d29_4_k_cu_6b4d4a19_105864cuda3std6ranges3__45__cpo4swapE:
	.zero		1
.L_10:


//--------------------- .nv.constant0._ZN7cutlass13device_kernelINS_4gemm6kernel13GemmUniversalIN4cute5tupleIJiiiiEEENS1_10collective13CollectiveMmaINS1_35MainloopSm100TmaUmmaWarpSpecializedILi27ELi2ELi4ENS5_IJNS4_1CILi2EEENSA_ILi1EEESC_EEEEENS5_IJNSA_ILi64EEESF_SF_EEEaNS5_IJlSC_lEEEaSH_NS4_8TiledMMAINS4_8MMA_AtomIJNS4_15SM100_MMA_S8_SSIaaiLi64ELi64ELNS4_4UMMA5MajorE0ELSM_0ELNSL_8SaturateE0EEEEEENS4_6LayoutINS5_IJSC_SC_SC_EEENS5_IJNSA_ILi0EEESS_SS_EEEEENS5_IJNS4_10UnderscoreESV_SV_EEEEENS4_13SM90_TMA_LOADENS4_14ComposedLayoutINS4_7SwizzleILi2ELi4ELi3EEENS4_18smem_ptr_flag_bitsILi8EEENSQ_INS5_IJNSA_ILi8EEESF_EEENS5_IJSF_SC_EEEEEEEvNS4_8identityENS4_23SM90_TMA_LOAD_MULTICASTES18_vS19_EENS_8epilogue10collective18CollectiveEpilogueINS1C_23Sm100TmaWarpSpecializedILi1ELi1ELi32ELb0ELb0EEEJSG_NS5_IJNSQ_ISF_SC_EES1H_EEEaSH_aSH_NS1C_6fusion15FusionCallbacksIS1G_NS1J_17LinearCombinationIaiaiLNS_15FloatRoundStyleE2EEESG_S1I_JEEENS4_5SM1004TMEM4LOAD26SM100_TMEM_LOAD_16dp32b32xESY_S18_NS4_39AutoVectorizingCopyWithAssumedAlignmentILi128EEENS4_14SM90_TMA_STOREES18_S1U_S1U_EEEvvEEEEvNT_6ParamsE --------------------------
	.section	.nv.constant0._ZN7cutlass13device_kernelINS_4gemm6kernel13GemmUniversalIN4cute5tupleIJiiiiEEENS1_10collective13CollectiveMmaINS1_35MainloopSm100TmaUmmaWarpSpecializedILi27ELi2ELi4ENS5_IJNS4_1CILi2EEENSA_ILi1EEESC_EEEEENS5_IJNSA_ILi64EEESF_SF_EEEaNS5_IJlSC_lEEEaSH_NS4_8TiledMMAINS4_8MMA_AtomIJNS4_15SM100_MMA_S8_SSIaaiLi64ELi64ELNS4_4UMMA5MajorE0ELSM_0ELNSL_8SaturateE0EEEEEENS4_6LayoutINS5_IJSC_SC_SC_EEENS5_IJNSA_ILi0EEESS_SS_EEEEENS5_IJNS4_10UnderscoreESV_SV_EEEEENS4_13SM90_TMA_LOADENS4_14ComposedLayoutINS4_7SwizzleILi2ELi4ELi3EEENS4_18smem_ptr_flag_bitsILi8EEENSQ_INS5_IJNSA_ILi8EEESF_EEENS5_IJSF_SC_EEEEEEEvNS4_8identityENS4_23SM90_TMA_LOAD_MULTICASTES18_vS19_EENS_8epilogue10collective18CollectiveEpilogueINS1C_23Sm100TmaWarpSpecializedILi1ELi1ELi32ELb0ELb0EEEJSG_NS5_IJNSQ_ISF_SC_EES1H_EEEaSH_aSH_NS1C_6fusion15FusionCallbacksIS1G_NS1J_17LinearCombinationIaiaiLNS_15FloatRoundStyleE2EEESG_S1I_JEEENS4_5SM1004TMEM4LOAD26SM100_TMEM_LOAD_16dp32b32xESY_S18_NS4_39AutoVectorizingCopyWithAssumedAlignmentILi128EEENS4_14SM90_TMA_STOREES18_S1U_S1U_EEEvvEEEEvNT_6ParamsE,"a",@progbits
	.sectionflags	@""
	.align	4
.nv.constant0._ZN7cutlass13device_kernelINS_4gemm6kernel13GemmUniversalIN4cute5tupleIJiiiiEEENS1_10collective13CollectiveMmaINS1_35MainloopSm100TmaUmmaWarpSpecializedILi27ELi2ELi4ENS5_IJNS4_1CILi2EEENSA_ILi1EEESC_EEEEENS5_IJNSA_ILi64EEESF_SF_EEEaNS5_IJlSC_lEEEaSH_NS4_8TiledMMAINS4_8MMA_AtomIJNS4_15SM100_MMA_S8_SSIaaiLi64ELi64ELNS4_4UMMA5MajorE0ELSM_0ELNSL_8SaturateE0EEEEEENS4_6LayoutINS5_IJSC_SC_SC_EEENS5_IJNSA_ILi0EEESS_SS_EEEEENS5_IJNS4_10UnderscoreESV_SV_EEEEENS4_13SM90_TMA_LOADENS4_14ComposedLayoutINS4_7SwizzleILi2ELi4ELi3EEENS4_18smem_ptr_flag_bitsILi8EEENSQ_INS5_IJNSA_ILi8EEESF_EEENS5_IJSF_SC_EEEEEEEvNS4_8identityENS4_23SM90_TMA_LOAD_MULTICASTES18_vS19_EENS_8epilogue10collective18CollectiveEpilogueINS1C_23Sm100TmaWarpSpecializedILi1ELi1ELi32ELb0ELb0EEEJSG_NS5_IJNSQ_ISF_SC_EES1H_EEEaSH_aSH_NS1C_6fusion15FusionCallbacksIS1G_NS1J_17LinearCombinationIaiaiLNS_15FloatRoundStyleE2EEESG_S1I_JEEENS4_5SM1004TMEM4LOAD26SM100_TMEM_LOAD_16dp32b32xESY_S18_NS4_39AutoVectorizingCopyWithAssumedAlignmentILi128EEENS4_14SM90_TMA_STOREES18_S1U_S1U_EEEvvEEEEvNT_6ParamsE:
	.zero		2944


//--------------------- SYMBOLS --------------------------

	.type		.nv.reservedSmem.offset0,@object
	.size		.nv.reservedSmem.offset0,0x4
	.type		.nv.reservedSmem.cap,@object
	.size		.nv.reservedSmem.cap,0x4
	.type		__assertfail,@function
